//
// Generated by NVIDIA NVVM Compiler
//
// Compiler Build ID: CL-36424714
// Cuda compilation tools, release 13.0, V13.0.88
// Based on NVVM 20.0.0
//

.version 9.0
.target sm_100
.address_size 64

	// .globl	_Z12floyd_phaseIiPiii
.extern .shared .align 16 .b8 shared_mem[];
.extern .shared .align 16 .b8 S[];

.visible .entry _Z12floyd_phaseIiPiii(
	.param .u32 _Z12floyd_phaseIiPiii_param_0,
	.param .u64 .ptr .align 1 _Z12floyd_phaseIiPiii_param_1,
	.param .u32 _Z12floyd_phaseIiPiii_param_2,
	.param .u32 _Z12floyd_phaseIiPiii_param_3
)
{
	.reg .pred 	%p<11>;
	.reg .b32 	%r<83>;
	.reg .b64 	%rd<5>;

	ld.param.u32 	%r36, [_Z12floyd_phaseIiPiii_param_0];
	ld.param.u64 	%rd2, [_Z12floyd_phaseIiPiii_param_1];
	ld.param.u32 	%r35, [_Z12floyd_phaseIiPiii_param_2];
	ld.param.u32 	%r37, [_Z12floyd_phaseIiPiii_param_3];
	cvta.to.global.u64 	%rd3, %rd2;
	mov.u32 	%r38, %tid.y;
	mov.u32 	%r1, %tid.x;
	mul.lo.s32 	%r39, %r35, %r36;
	add.s32 	%r40, %r39, %r38;
	add.s32 	%r41, %r39, %r1;
	mad.lo.s32 	%r42, %r40, %r37, %r41;
	mul.wide.s32 	%rd4, %r42, 4;
	add.s64 	%rd1, %rd3, %rd4;
	ld.global.u32 	%r43, [%rd1];
	mul.lo.s32 	%r2, %r35, %r38;
	add.s32 	%r44, %r2, %r1;
	shl.b32 	%r45, %r44, 2;
	mov.u32 	%r46, shared_mem;
	add.s32 	%r3, %r46, %r45;
	st.shared.u32 	[%r3], %r43;
	bar.sync 	0;
	setp.lt.s32 	%p1, %r35, 1;
	@%p1 bra 	$L__BB0_17;
	and.b32  	%r4, %r35, 3;
	setp.lt.u32 	%p2, %r35, 4;
	mov.b32 	%r79, 0;
	@%p2 bra 	$L__BB0_12;
	and.b32  	%r79, %r35, 2147483644;
	neg.s32 	%r78, %r79;
	shl.b32 	%r7, %r35, 2;
	shl.b32 	%r48, %r1, 2;
	add.s32 	%r77, %r46, %r48;
	shl.b32 	%r9, %r35, 4;
	shl.b32 	%r10, %r35, 3;
	mul.lo.s32 	%r11, %r35, 12;
	shl.b32 	%r50, %r2, 2;
	add.s32 	%r51, %r50, %r46;
	add.s32 	%r76, %r51, 8;
$L__BB0_3:
	ld.shared.u32 	%r52, [%r76+-8];
	ld.shared.u32 	%r53, [%r77];
	add.s32 	%r16, %r53, %r52;
	ld.shared.u32 	%r54, [%r3];
	setp.ge.s32 	%p3, %r16, %r54;
	@%p3 bra 	$L__BB0_5;
	st.shared.u32 	[%r3], %r16;
$L__BB0_5:
	bar.sync 	0;
	ld.shared.u32 	%r55, [%r76+-4];
	add.s32 	%r56, %r77, %r7;
	ld.shared.u32 	%r57, [%r56];
	add.s32 	%r17, %r57, %r55;
	ld.shared.u32 	%r58, [%r3];
	setp.ge.s32 	%p4, %r17, %r58;
	@%p4 bra 	$L__BB0_7;
	st.shared.u32 	[%r3], %r17;
$L__BB0_7:
	bar.sync 	0;
	ld.shared.u32 	%r59, [%r76];
	add.s32 	%r60, %r77, %r10;
	ld.shared.u32 	%r61, [%r60];
	add.s32 	%r18, %r61, %r59;
	ld.shared.u32 	%r62, [%r3];
	setp.ge.s32 	%p5, %r18, %r62;
	@%p5 bra 	$L__BB0_9;
	st.shared.u32 	[%r3], %r18;
$L__BB0_9:
	bar.sync 	0;
	ld.shared.u32 	%r63, [%r76+4];
	add.s32 	%r64, %r77, %r11;
	ld.shared.u32 	%r65, [%r64];
	add.s32 	%r19, %r65, %r63;
	ld.shared.u32 	%r66, [%r3];
	setp.ge.s32 	%p6, %r19, %r66;
	@%p6 bra 	$L__BB0_11;
	st.shared.u32 	[%r3], %r19;
$L__BB0_11:
	bar.sync 	0;
	add.s32 	%r78, %r78, 4;
	add.s32 	%r77, %r77, %r9;
	add.s32 	%r76, %r76, 16;
	setp.ne.s32 	%p7, %r78, 0;
	@%p7 bra 	$L__BB0_3;
$L__BB0_12:
	setp.eq.s32 	%p8, %r4, 0;
	@%p8 bra 	$L__BB0_17;
	mad.lo.s32 	%r67, %r79, %r35, %r1;
	shl.b32 	%r68, %r67, 2;
	add.s32 	%r82, %r46, %r68;
	shl.b32 	%r25, %r35, 2;
	add.s32 	%r70, %r79, %r2;
	shl.b32 	%r71, %r70, 2;
	add.s32 	%r81, %r46, %r71;
	neg.s32 	%r80, %r4;
$L__BB0_14:
	.pragma "nounroll";
	ld.shared.u32 	%r72, [%r81];
	ld.shared.u32 	%r73, [%r82];
	add.s32 	%r31, %r73, %r72;
	ld.shared.u32 	%r74, [%r3];
	setp.ge.s32 	%p9, %r31, %r74;
	@%p9 bra 	$L__BB0_16;
	st.shared.u32 	[%r3], %r31;
$L__BB0_16:
	bar.sync 	0;
	add.s32 	%r82, %r82, %r25;
	add.s32 	%r81, %r81, 4;
	add.s32 	%r80, %r80, 1;
	setp.ne.s32 	%p10, %r80, 0;
	@%p10 bra 	$L__BB0_14;
$L__BB0_17:
	ld.shared.u32 	%r75, [%r3];
	st.global.u32 	[%rd1], %r75;
	ret;

}
	// .globl	_Z13floyd_phaseIIiPiii
.visible .entry _Z13floyd_phaseIIiPiii(
	.param .u32 _Z13floyd_phaseIIiPiii_param_0,
	.param .u64 .ptr .align 1 _Z13floyd_phaseIIiPiii_param_1,
	.param .u32 _Z13floyd_phaseIIiPiii_param_2,
	.param .u32 _Z13floyd_phaseIIiPiii_param_3
)
{
	.reg .pred 	%p<24>;
	.reg .b32 	%r<204>;
	.reg .b64 	%rd<9>;

	ld.param.u32 	%r79, [_Z13floyd_phaseIIiPiii_param_0];
	ld.param.u64 	%rd3, [_Z13floyd_phaseIIiPiii_param_1];
	ld.param.u32 	%r80, [_Z13floyd_phaseIIiPiii_param_2];
	ld.param.u32 	%r81, [_Z13floyd_phaseIIiPiii_param_3];
	cvta.to.global.u64 	%rd1, %rd3;
	mov.u32 	%r1, %ctaid.x;
	setp.eq.s32 	%p1, %r1, %r79;
	@%p1 bra 	$L__BB1_41;
	mul.lo.s32 	%r2, %r80, %r80;
	mov.u32 	%r3, %tid.y;
	mov.u32 	%r4, %tid.x;
	mul.lo.s32 	%r82, %r80, %r79;
	add.s32 	%r83, %r82, %r3;
	mul.lo.s32 	%r192, %r83, %r81;
	add.s32 	%r193, %r82, %r4;
	add.s32 	%r7, %r192, %r193;
	mov.u32 	%r8, %ctaid.y;
	setp.ne.s32 	%p2, %r8, 0;
	@%p2 bra 	$L__BB1_3;
	mov.u32 	%r91, %ntid.x;
	mad.lo.s32 	%r193, %r91, %r1, %r4;
	mul.wide.s32 	%rd6, %r7, 4;
	add.s64 	%rd7, %rd1, %rd6;
	ld.global.u32 	%r92, [%rd7];
	mad.lo.s32 	%r93, %r80, %r4, %r3;
	shl.b32 	%r94, %r93, 2;
	mov.u32 	%r95, S;
	add.s32 	%r96, %r95, %r94;
	st.shared.u32 	[%r96], %r92;
	mov.u32 	%r190, %r4;
	mov.u32 	%r191, %r3;
	bra.uni 	$L__BB1_4;
$L__BB1_3:
	mov.u32 	%r84, %ntid.x;
	mad.lo.s32 	%r85, %r84, %r1, %r3;
	mul.wide.s32 	%rd4, %r7, 4;
	add.s64 	%rd5, %rd1, %rd4;
	ld.global.u32 	%r86, [%rd5];
	mad.lo.s32 	%r87, %r80, %r3, %r4;
	shl.b32 	%r88, %r87, 2;
	mov.u32 	%r89, S;
	add.s32 	%r90, %r89, %r88;
	st.shared.u32 	[%r90], %r86;
	mul.lo.s32 	%r192, %r81, %r85;
	mov.u32 	%r190, %r3;
	mov.u32 	%r191, %r4;
$L__BB1_4:
	shl.b32 	%r97, %r2, 2;
	mov.u32 	%r199, S;
	add.s32 	%r15, %r199, %r97;
	setp.eq.s32 	%p3, %r8, 0;
	add.s32 	%r99, %r193, %r192;
	mul.wide.s32 	%rd8, %r99, 4;
	add.s64 	%rd2, %rd1, %rd8;
	ld.global.u32 	%r100, [%rd2];
	mad.lo.s32 	%r101, %r191, %r80, %r190;
	shl.b32 	%r102, %r101, 2;
	add.s32 	%r103, %r15, %r102;
	st.shared.u32 	[%r103], %r100;
	bar.sync 	0;
	@%p3 bra 	$L__BB1_23;
	setp.lt.s32 	%p4, %r80, 1;
	mad.lo.s32 	%r104, %r80, %r4, %r3;
	shl.b32 	%r105, %r104, 2;
	add.s32 	%r16, %r15, %r105;
	@%p4 bra 	$L__BB1_22;
	and.b32  	%r17, %r80, 3;
	setp.lt.u32 	%p5, %r80, 4;
	mov.b32 	%r201, 0;
	@%p5 bra 	$L__BB1_17;
	and.b32  	%r201, %r80, 2147483644;
	neg.s32 	%r200, %r201;
	shl.b32 	%r20, %r4, 2;
	shl.b32 	%r108, %r80, 2;
	add.s32 	%r21, %r20, %r108;
	shl.b32 	%r22, %r80, 4;
	shl.b32 	%r109, %r80, 3;
	add.s32 	%r23, %r109, %r20;
	mad.lo.s32 	%r24, %r80, 12, %r20;
	add.s32 	%r110, %r108, 4;
	shl.b32 	%r111, %r3, 2;
	mad.lo.s32 	%r25, %r80, %r110, %r111;
	add.s32 	%r112, %r108, 8;
	mad.lo.s32 	%r26, %r80, %r112, %r111;
	add.s32 	%r113, %r108, 12;
	mad.lo.s32 	%r27, %r80, %r113, %r111;
	add.s32 	%r28, %r97, %r111;
$L__BB1_8:
	add.s32 	%r115, %r199, %r28;
	ld.shared.u32 	%r116, [%r115];
	add.s32 	%r117, %r199, %r20;
	ld.shared.u32 	%r118, [%r117];
	add.s32 	%r63, %r118, %r116;
	ld.shared.u32 	%r119, [%r16];
	setp.ge.s32 	%p6, %r63, %r119;
	@%p6 bra 	$L__BB1_10;
	st.shared.u32 	[%r16], %r63;
$L__BB1_10:
	bar.sync 	0;
	add.s32 	%r120, %r199, %r25;
	ld.shared.u32 	%r121, [%r120];
	add.s32 	%r122, %r199, %r21;
	ld.shared.u32 	%r123, [%r122];
	add.s32 	%r64, %r123, %r121;
	ld.shared.u32 	%r124, [%r16];
	setp.ge.s32 	%p7, %r64, %r124;
	@%p7 bra 	$L__BB1_12;
	st.shared.u32 	[%r16], %r64;
$L__BB1_12:
	bar.sync 	0;
	add.s32 	%r125, %r199, %r26;
	ld.shared.u32 	%r126, [%r125];
	add.s32 	%r127, %r199, %r23;
	ld.shared.u32 	%r128, [%r127];
	add.s32 	%r65, %r128, %r126;
	ld.shared.u32 	%r129, [%r16];
	setp.ge.s32 	%p8, %r65, %r129;
	@%p8 bra 	$L__BB1_14;
	st.shared.u32 	[%r16], %r65;
$L__BB1_14:
	bar.sync 	0;
	add.s32 	%r130, %r199, %r27;
	ld.shared.u32 	%r131, [%r130];
	add.s32 	%r132, %r199, %r24;
	ld.shared.u32 	%r133, [%r132];
	add.s32 	%r66, %r133, %r131;
	ld.shared.u32 	%r134, [%r16];
	setp.ge.s32 	%p9, %r66, %r134;
	@%p9 bra 	$L__BB1_16;
	st.shared.u32 	[%r16], %r66;
$L__BB1_16:
	bar.sync 	0;
	add.s32 	%r200, %r200, 4;
	add.s32 	%r199, %r199, %r22;
	setp.ne.s32 	%p10, %r200, 0;
	@%p10 bra 	$L__BB1_8;
$L__BB1_17:
	setp.eq.s32 	%p11, %r17, 0;
	@%p11 bra 	$L__BB1_22;
	mul.lo.s32 	%r136, %r201, %r80;
	add.s32 	%r137, %r4, %r136;
	shl.b32 	%r70, %r137, 2;
	shl.b32 	%r71, %r80, 2;
	add.s32 	%r139, %r3, %r136;
	shl.b32 	%r140, %r139, 2;
	add.s32 	%r72, %r97, %r140;
	neg.s32 	%r202, %r17;
	mov.u32 	%r203, S;
$L__BB1_19:
	.pragma "nounroll";
	add.s32 	%r141, %r203, %r72;
	ld.shared.u32 	%r142, [%r141];
	add.s32 	%r143, %r203, %r70;
	ld.shared.u32 	%r144, [%r143];
	add.s32 	%r76, %r144, %r142;
	ld.shared.u32 	%r145, [%r16];
	setp.ge.s32 	%p12, %r76, %r145;
	@%p12 bra 	$L__BB1_21;
	st.shared.u32 	[%r16], %r76;
$L__BB1_21:
	bar.sync 	0;
	add.s32 	%r203, %r203, %r71;
	add.s32 	%r202, %r202, 1;
	setp.ne.s32 	%p13, %r202, 0;
	@%p13 bra 	$L__BB1_19;
$L__BB1_22:
	ld.shared.u32 	%r146, [%r16];
	st.global.u32 	[%rd2], %r146;
	bra.uni 	$L__BB1_41;
$L__BB1_23:
	setp.lt.s32 	%p14, %r80, 1;
	mad.lo.s32 	%r147, %r80, %r3, %r4;
	shl.b32 	%r148, %r147, 2;
	add.s32 	%r29, %r15, %r148;
	@%p14 bra 	$L__BB1_40;
	and.b32  	%r30, %r80, 3;
	setp.lt.u32 	%p15, %r80, 4;
	mov.b32 	%r196, 0;
	@%p15 bra 	$L__BB1_35;
	and.b32  	%r196, %r80, 2147483644;
	neg.s32 	%r195, %r196;
	shl.b32 	%r151, %r80, 2;
	add.s32 	%r152, %r151, 4;
	shl.b32 	%r153, %r4, 2;
	mad.lo.s32 	%r33, %r80, %r152, %r153;
	shl.b32 	%r34, %r80, 4;
	add.s32 	%r154, %r151, 8;
	mad.lo.s32 	%r35, %r80, %r154, %r153;
	add.s32 	%r155, %r151, 12;
	mad.lo.s32 	%r36, %r80, %r155, %r153;
	add.s32 	%r37, %r97, %r153;
	shl.b32 	%r38, %r3, 2;
	add.s32 	%r39, %r38, %r151;
	shl.b32 	%r157, %r80, 3;
	add.s32 	%r40, %r157, %r38;
	mad.lo.s32 	%r41, %r80, 12, %r38;
	mov.u32 	%r194, S;
$L__BB1_26:
	add.s32 	%r158, %r194, %r38;
	ld.shared.u32 	%r159, [%r158];
	add.s32 	%r160, %r194, %r37;
	ld.shared.u32 	%r161, [%r160];
	add.s32 	%r44, %r161, %r159;
	ld.shared.u32 	%r162, [%r29];
	setp.ge.s32 	%p16, %r44, %r162;
	@%p16 bra 	$L__BB1_28;
	st.shared.u32 	[%r29], %r44;
$L__BB1_28:
	bar.sync 	0;
	add.s32 	%r163, %r194, %r39;
	ld.shared.u32 	%r164, [%r163];
	add.s32 	%r165, %r194, %r33;
	ld.shared.u32 	%r166, [%r165];
	add.s32 	%r45, %r166, %r164;
	ld.shared.u32 	%r167, [%r29];
	setp.ge.s32 	%p17, %r45, %r167;
	@%p17 bra 	$L__BB1_30;
	st.shared.u32 	[%r29], %r45;
$L__BB1_30:
	bar.sync 	0;
	add.s32 	%r168, %r194, %r40;
	ld.shared.u32 	%r169, [%r168];
	add.s32 	%r170, %r194, %r35;
	ld.shared.u32 	%r171, [%r170];
	add.s32 	%r46, %r171, %r169;
	ld.shared.u32 	%r172, [%r29];
	setp.ge.s32 	%p18, %r46, %r172;
	@%p18 bra 	$L__BB1_32;
	st.shared.u32 	[%r29], %r46;
$L__BB1_32:
	bar.sync 	0;
	add.s32 	%r173, %r194, %r41;
	ld.shared.u32 	%r174, [%r173];
	add.s32 	%r175, %r194, %r36;
	ld.shared.u32 	%r176, [%r175];
	add.s32 	%r47, %r176, %r174;
	ld.shared.u32 	%r177, [%r29];
	setp.ge.s32 	%p19, %r47, %r177;
	@%p19 bra 	$L__BB1_34;
	st.shared.u32 	[%r29], %r47;
$L__BB1_34:
	bar.sync 	0;
	add.s32 	%r195, %r195, 4;
	add.s32 	%r194, %r194, %r34;
	setp.ne.s32 	%p20, %r195, 0;
	@%p20 bra 	$L__BB1_26;
$L__BB1_35:
	setp.eq.s32 	%p21, %r30, 0;
	@%p21 bra 	$L__BB1_40;
	shl.b32 	%r179, %r4, 2;
	add.s32 	%r180, %r97, %r179;
	mov.u32 	%r181, S;
	add.s32 	%r51, %r181, %r180;
	mul.lo.s32 	%r182, %r196, %r80;
	shl.b32 	%r198, %r182, 2;
	shl.b32 	%r53, %r80, 2;
	shl.b32 	%r183, %r3, 2;
	add.s32 	%r54, %r181, %r183;
	neg.s32 	%r197, %r30;
$L__BB1_37:
	.pragma "nounroll";
	add.s32 	%r184, %r54, %r198;
	ld.shared.u32 	%r185, [%r184];
	add.s32 	%r186, %r51, %r198;
	ld.shared.u32 	%r187, [%r186];
	add.s32 	%r58, %r187, %r185;
	ld.shared.u32 	%r188, [%r29];
	setp.ge.s32 	%p22, %r58, %r188;
	@%p22 bra 	$L__BB1_39;
	st.shared.u32 	[%r29], %r58;
$L__BB1_39:
	bar.sync 	0;
	add.s32 	%r198, %r198, %r53;
	add.s32 	%r197, %r197, 1;
	setp.ne.s32 	%p23, %r197, 0;
	@%p23 bra 	$L__BB1_37;
$L__BB1_40:
	ld.shared.u32 	%r189, [%r29];
	st.global.u32 	[%rd2], %r189;
$L__BB1_41:
	ret;

}
	// .globl	_Z14floyd_phaseIIIiPiiiii
.visible .entry _Z14floyd_phaseIIIiPiiiii(
	.param .u32 _Z14floyd_phaseIIIiPiiiii_param_0,
	.param .u64 .ptr .align 1 _Z14floyd_phaseIIIiPiiiii_param_1,
	.param .u32 _Z14floyd_phaseIIIiPiiiii_param_2,
	.param .u32 _Z14floyd_phaseIIIiPiiiii_param_3,
	.param .u32 _Z14floyd_phaseIIIiPiiiii_param_4,
	.param .u32 _Z14floyd_phaseIIIiPiiiii_param_5
)
{
	.reg .pred 	%p<29>;
	.reg .b32 	%r<565>;
	.reg .b64 	%rd<19>;

	ld.param.u32 	%r126, [_Z14floyd_phaseIIIiPiiiii_param_0];
	ld.param.u64 	%rd6, [_Z14floyd_phaseIIIiPiiiii_param_1];
	ld.param.u32 	%r123, [_Z14floyd_phaseIIIiPiiiii_param_2];
	ld.param.u32 	%r128, [_Z14floyd_phaseIIIiPiiiii_param_3];
	ld.param.u32 	%r129, [_Z14floyd_phaseIIIiPiiiii_param_4];
	ld.param.u32 	%r130, [_Z14floyd_phaseIIIiPiiiii_param_5];
	cvta.to.global.u64 	%rd1, %rd6;
	mul.lo.s32 	%r1, %r123, %r123;
	shl.b32 	%r131, %r1, 2;
	mov.u32 	%r132, S;
	add.s32 	%r2, %r132, %r131;
	add.s32 	%r3, %r2, %r131;
	add.s32 	%r4, %r3, %r131;
	mov.u32 	%r133, %ctaid.x;
	setp.ge.u32 	%p1, %r133, %r126;
	selp.u32 	%r134, 1, 0, %p1;
	mov.u32 	%r135, %ctaid.y;
	setp.ge.u32 	%p2, %r135, %r126;
	selp.u32 	%r137, 1, 0, %p2;
	add.s32 	%r138, %r133, %r134;
	add.s32 	%r139, %r130, %r138;
	setp.lt.u32 	%p3, %r133, %r126;
	setp.ge.s32 	%p4, %r139, %r126;
	and.pred  	%p5, %p3, %p4;
	selp.u32 	%r141, 1, 0, %p5;
	add.s32 	%r5, %r139, %r141;
	add.s32 	%r142, %r135, %r137;
	add.s32 	%r143, %r130, %r142;
	setp.lt.u32 	%p6, %r135, %r126;
	setp.ge.s32 	%p7, %r143, %r126;
	and.pred  	%p8, %p6, %p7;
	selp.u32 	%r145, 1, 0, %p8;
	add.s32 	%r6, %r143, %r145;
	mov.u32 	%r7, %tid.y;
	mad.lo.s32 	%r146, %r142, %r123, %r7;
	mad.lo.s32 	%r147, %r6, %r123, %r7;
	mov.u32 	%r8, %tid.x;
	mad.lo.s32 	%r9, %r138, %r123, %r8;
	mad.lo.s32 	%r10, %r5, %r123, %r8;
	mul.lo.s32 	%r148, %r123, %r126;
	add.s32 	%r149, %r148, %r7;
	mul.lo.s32 	%r11, %r149, %r128;
	mul.lo.s32 	%r12, %r146, %r128;
	add.s32 	%r13, %r148, %r8;
	mul.lo.s32 	%r14, %r147, %r128;
	max.s32 	%r150, %r5, %r6;
	setp.ge.s32 	%p9, %r150, %r129;
	add.s32 	%r151, %r10, %r12;
	mul.wide.s32 	%rd7, %r151, 4;
	add.s64 	%rd2, %rd1, %rd7;
	add.s32 	%r152, %r14, %r9;
	mul.wide.s32 	%rd8, %r152, 4;
	add.s64 	%rd3, %rd1, %rd8;
	add.s32 	%r153, %r14, %r10;
	mul.wide.s32 	%rd9, %r153, 4;
	add.s64 	%rd4, %rd1, %rd9;
	@%p9 bra 	$L__BB2_2;
	add.s32 	%r154, %r10, %r11;
	mul.wide.s32 	%rd10, %r154, 4;
	add.s64 	%rd11, %rd1, %rd10;
	ld.global.u32 	%r155, [%rd11];
	mad.lo.s32 	%r156, %r123, %r7, %r8;
	shl.b32 	%r157, %r156, 2;
	add.s32 	%r158, %r4, %r157;
	st.shared.u32 	[%r158], %r155;
	add.s32 	%r159, %r14, %r13;
	mul.wide.s32 	%rd12, %r159, 4;
	add.s64 	%rd13, %rd1, %rd12;
	ld.global.u32 	%r160, [%rd13];
	add.s32 	%r161, %r2, %r157;
	st.shared.u32 	[%r161], %r160;
	ld.global.u32 	%r562, [%rd2];
	ld.global.u32 	%r563, [%rd3];
	ld.global.u32 	%r564, [%rd4];
$L__BB2_2:
	add.s32 	%r162, %r11, %r9;
	mul.wide.s32 	%rd14, %r162, 4;
	add.s64 	%rd15, %rd1, %rd14;
	ld.global.u32 	%r163, [%rd15];
	mul.lo.s32 	%r21, %r123, %r7;
	add.s32 	%r164, %r21, %r8;
	shl.b32 	%r165, %r164, 2;
	add.s32 	%r166, %r3, %r165;
	st.shared.u32 	[%r166], %r163;
	add.s32 	%r167, %r12, %r13;
	mul.wide.s32 	%rd16, %r167, 4;
	add.s64 	%rd17, %rd1, %rd16;
	ld.global.u32 	%r168, [%rd17];
	add.s32 	%r170, %r132, %r165;
	st.shared.u32 	[%r170], %r168;
	add.s32 	%r171, %r12, %r9;
	mul.wide.s32 	%rd18, %r171, 4;
	add.s64 	%rd5, %rd1, %rd18;
	ld.global.u32 	%r525, [%rd5];
	bar.sync 	0;
	@%p9 bra 	$L__BB2_16;
	setp.lt.s32 	%p11, %r123, 1;
	@%p11 bra 	$L__BB2_15;
	add.s32 	%r175, %r123, -1;
	and.b32  	%r23, %r123, 7;
	setp.lt.u32 	%p12, %r175, 7;
	mov.b32 	%r547, 0;
	@%p12 bra 	$L__BB2_7;
	and.b32  	%r176, %r123, 2147483640;
	neg.s32 	%r529, %r176;
	shl.b32 	%r177, %r8, 2;
	add.s32 	%r528, %r132, %r177;
	shl.b32 	%r179, %r21, 2;
	add.s32 	%r180, %r179, %r132;
	add.s32 	%r527, %r180, 16;
	shl.b32 	%r181, %r7, 2;
	shl.b32 	%r27, %r123, 2;
	add.s32 	%r182, %r181, %r27;
	mad.lo.s32 	%r183, %r123, %r182, %r132;
	add.s32 	%r526, %r183, 16;
$L__BB2_6:
	.pragma "nounroll";
	and.b32  	%r547, %r123, 2147483640;
	ld.shared.u32 	%r184, [%r527+-16];
	mul.lo.s32 	%r185, %r123, %r123;
	shl.b32 	%r186, %r185, 3;
	add.s32 	%r187, %r528, %r186;
	ld.shared.u32 	%r188, [%r187];
	add.s32 	%r189, %r188, %r184;
	mad.lo.s32 	%r190, %r185, 12, %r528;
	ld.shared.u32 	%r191, [%r190];
	add.s32 	%r192, %r191, %r184;
	ld.shared.u32 	%r193, [%r526+-16];
	add.s32 	%r194, %r188, %r193;
	add.s32 	%r195, %r193, %r191;
	min.s32 	%r196, %r189, %r525;
	min.s32 	%r197, %r192, %r562;
	min.s32 	%r198, %r194, %r563;
	min.s32 	%r199, %r195, %r564;
	bar.sync 	0;
	ld.shared.u32 	%r200, [%r527+-12];
	add.s32 	%r201, %r187, %r27;
	ld.shared.u32 	%r202, [%r201];
	add.s32 	%r203, %r202, %r200;
	add.s32 	%r204, %r190, %r27;
	ld.shared.u32 	%r205, [%r204];
	add.s32 	%r206, %r205, %r200;
	ld.shared.u32 	%r207, [%r526+-12];
	add.s32 	%r208, %r202, %r207;
	add.s32 	%r209, %r207, %r205;
	min.s32 	%r210, %r203, %r196;
	min.s32 	%r211, %r206, %r197;
	min.s32 	%r212, %r208, %r198;
	min.s32 	%r213, %r209, %r199;
	bar.sync 	0;
	ld.shared.u32 	%r214, [%r527+-8];
	add.s32 	%r215, %r201, %r27;
	ld.shared.u32 	%r216, [%r215];
	add.s32 	%r217, %r216, %r214;
	add.s32 	%r218, %r204, %r27;
	ld.shared.u32 	%r219, [%r218];
	add.s32 	%r220, %r219, %r214;
	ld.shared.u32 	%r221, [%r526+-8];
	add.s32 	%r222, %r216, %r221;
	add.s32 	%r223, %r221, %r219;
	min.s32 	%r224, %r217, %r210;
	min.s32 	%r225, %r220, %r211;
	min.s32 	%r226, %r222, %r212;
	min.s32 	%r227, %r223, %r213;
	bar.sync 	0;
	ld.shared.u32 	%r228, [%r527+-4];
	add.s32 	%r229, %r215, %r27;
	ld.shared.u32 	%r230, [%r229];
	add.s32 	%r231, %r230, %r228;
	add.s32 	%r232, %r218, %r27;
	ld.shared.u32 	%r233, [%r232];
	add.s32 	%r234, %r233, %r228;
	ld.shared.u32 	%r235, [%r526+-4];
	add.s32 	%r236, %r230, %r235;
	add.s32 	%r237, %r235, %r233;
	min.s32 	%r238, %r231, %r224;
	min.s32 	%r239, %r234, %r225;
	min.s32 	%r240, %r236, %r226;
	min.s32 	%r241, %r237, %r227;
	bar.sync 	0;
	ld.shared.u32 	%r242, [%r527];
	add.s32 	%r243, %r229, %r27;
	ld.shared.u32 	%r244, [%r243];
	add.s32 	%r245, %r244, %r242;
	add.s32 	%r246, %r232, %r27;
	ld.shared.u32 	%r247, [%r246];
	add.s32 	%r248, %r247, %r242;
	ld.shared.u32 	%r249, [%r526];
	add.s32 	%r250, %r244, %r249;
	add.s32 	%r251, %r249, %r247;
	min.s32 	%r252, %r245, %r238;
	min.s32 	%r253, %r248, %r239;
	min.s32 	%r254, %r250, %r240;
	min.s32 	%r255, %r251, %r241;
	bar.sync 	0;
	ld.shared.u32 	%r256, [%r527+4];
	add.s32 	%r257, %r243, %r27;
	ld.shared.u32 	%r258, [%r257];
	add.s32 	%r259, %r258, %r256;
	add.s32 	%r260, %r246, %r27;
	ld.shared.u32 	%r261, [%r260];
	add.s32 	%r262, %r261, %r256;
	ld.shared.u32 	%r263, [%r526+4];
	add.s32 	%r264, %r258, %r263;
	add.s32 	%r265, %r263, %r261;
	min.s32 	%r266, %r259, %r252;
	min.s32 	%r267, %r262, %r253;
	min.s32 	%r268, %r264, %r254;
	min.s32 	%r269, %r265, %r255;
	bar.sync 	0;
	ld.shared.u32 	%r270, [%r527+8];
	add.s32 	%r271, %r257, %r27;
	ld.shared.u32 	%r272, [%r271];
	add.s32 	%r273, %r272, %r270;
	add.s32 	%r274, %r260, %r27;
	ld.shared.u32 	%r275, [%r274];
	add.s32 	%r276, %r275, %r270;
	ld.shared.u32 	%r277, [%r526+8];
	add.s32 	%r278, %r272, %r277;
	add.s32 	%r279, %r277, %r275;
	min.s32 	%r280, %r273, %r266;
	min.s32 	%r281, %r276, %r267;
	min.s32 	%r282, %r278, %r268;
	min.s32 	%r283, %r279, %r269;
	bar.sync 	0;
	ld.shared.u32 	%r284, [%r527+12];
	add.s32 	%r285, %r271, %r27;
	ld.shared.u32 	%r286, [%r285];
	add.s32 	%r287, %r286, %r284;
	add.s32 	%r288, %r274, %r27;
	ld.shared.u32 	%r289, [%r288];
	add.s32 	%r290, %r289, %r284;
	ld.shared.u32 	%r291, [%r526+12];
	add.s32 	%r292, %r286, %r291;
	add.s32 	%r293, %r291, %r289;
	min.s32 	%r525, %r287, %r280;
	min.s32 	%r562, %r290, %r281;
	min.s32 	%r563, %r292, %r282;
	min.s32 	%r564, %r293, %r283;
	bar.sync 	0;
	add.s32 	%r529, %r529, 8;
	shl.b32 	%r294, %r123, 5;
	add.s32 	%r528, %r528, %r294;
	add.s32 	%r527, %r527, 32;
	add.s32 	%r526, %r526, 32;
	setp.ne.s32 	%p13, %r529, 0;
	@%p13 bra 	$L__BB2_6;
$L__BB2_7:
	setp.eq.s32 	%p14, %r23, 0;
	@%p14 bra 	$L__BB2_15;
	and.b32  	%r86, %r123, 3;
	setp.lt.u32 	%p15, %r23, 4;
	@%p15 bra 	$L__BB2_10;
	add.s32 	%r296, %r547, %r21;
	shl.b32 	%r297, %r296, 2;
	mov.u32 	%r298, S;
	add.s32 	%r299, %r298, %r297;
	ld.shared.u32 	%r300, [%r299];
	mad.lo.s32 	%r301, %r547, %r123, %r8;
	shl.b32 	%r302, %r301, 2;
	add.s32 	%r303, %r3, %r302;
	ld.shared.u32 	%r304, [%r303];
	add.s32 	%r305, %r304, %r300;
	add.s32 	%r306, %r4, %r302;
	ld.shared.u32 	%r307, [%r306];
	add.s32 	%r308, %r307, %r300;
	add.s32 	%r309, %r2, %r297;
	ld.shared.u32 	%r310, [%r309];
	add.s32 	%r311, %r304, %r310;
	add.s32 	%r312, %r310, %r307;
	min.s32 	%r313, %r305, %r525;
	min.s32 	%r314, %r308, %r562;
	min.s32 	%r315, %r311, %r563;
	min.s32 	%r316, %r312, %r564;
	bar.sync 	0;
	ld.shared.u32 	%r317, [%r299+4];
	shl.b32 	%r318, %r123, 2;
	add.s32 	%r319, %r303, %r318;
	ld.shared.u32 	%r320, [%r319];
	add.s32 	%r321, %r320, %r317;
	add.s32 	%r322, %r306, %r318;
	ld.shared.u32 	%r323, [%r322];
	add.s32 	%r324, %r323, %r317;
	ld.shared.u32 	%r325, [%r309+4];
	add.s32 	%r326, %r320, %r325;
	add.s32 	%r327, %r325, %r323;
	min.s32 	%r328, %r321, %r313;
	min.s32 	%r329, %r324, %r314;
	min.s32 	%r330, %r326, %r315;
	min.s32 	%r331, %r327, %r316;
	bar.sync 	0;
	ld.shared.u32 	%r332, [%r299+8];
	add.s32 	%r333, %r319, %r318;
	ld.shared.u32 	%r334, [%r333];
	add.s32 	%r335, %r334, %r332;
	add.s32 	%r336, %r322, %r318;
	ld.shared.u32 	%r337, [%r336];
	add.s32 	%r338, %r337, %r332;
	ld.shared.u32 	%r339, [%r309+8];
	add.s32 	%r340, %r334, %r339;
	add.s32 	%r341, %r339, %r337;
	min.s32 	%r342, %r335, %r328;
	min.s32 	%r343, %r338, %r329;
	min.s32 	%r344, %r340, %r330;
	min.s32 	%r345, %r341, %r331;
	bar.sync 	0;
	ld.shared.u32 	%r346, [%r299+12];
	add.s32 	%r347, %r333, %r318;
	ld.shared.u32 	%r348, [%r347];
	add.s32 	%r349, %r348, %r346;
	add.s32 	%r350, %r336, %r318;
	ld.shared.u32 	%r351, [%r350];
	add.s32 	%r352, %r351, %r346;
	ld.shared.u32 	%r353, [%r309+12];
	add.s32 	%r354, %r348, %r353;
	add.s32 	%r355, %r353, %r351;
	min.s32 	%r525, %r349, %r342;
	min.s32 	%r562, %r352, %r343;
	min.s32 	%r563, %r354, %r344;
	min.s32 	%r564, %r355, %r345;
	bar.sync 	0;
	add.s32 	%r547, %r547, 4;
$L__BB2_10:
	setp.eq.s32 	%p16, %r86, 0;
	@%p16 bra 	$L__BB2_15;
	setp.eq.s32 	%p17, %r86, 1;
	@%p17 bra 	$L__BB2_13;
	add.s32 	%r357, %r547, %r21;
	shl.b32 	%r358, %r357, 2;
	mov.u32 	%r359, S;
	add.s32 	%r360, %r359, %r358;
	ld.shared.u32 	%r361, [%r360];
	mad.lo.s32 	%r362, %r547, %r123, %r8;
	shl.b32 	%r363, %r362, 2;
	add.s32 	%r364, %r3, %r363;
	ld.shared.u32 	%r365, [%r364];
	add.s32 	%r366, %r365, %r361;
	add.s32 	%r367, %r4, %r363;
	ld.shared.u32 	%r368, [%r367];
	add.s32 	%r369, %r368, %r361;
	add.s32 	%r370, %r2, %r358;
	ld.shared.u32 	%r371, [%r370];
	add.s32 	%r372, %r365, %r371;
	add.s32 	%r373, %r371, %r368;
	min.s32 	%r374, %r366, %r525;
	min.s32 	%r375, %r369, %r562;
	min.s32 	%r376, %r372, %r563;
	min.s32 	%r377, %r373, %r564;
	bar.sync 	0;
	ld.shared.u32 	%r378, [%r360+4];
	shl.b32 	%r379, %r123, 2;
	add.s32 	%r380, %r364, %r379;
	ld.shared.u32 	%r381, [%r380];
	add.s32 	%r382, %r381, %r378;
	add.s32 	%r383, %r367, %r379;
	ld.shared.u32 	%r384, [%r383];
	add.s32 	%r385, %r384, %r378;
	ld.shared.u32 	%r386, [%r370+4];
	add.s32 	%r387, %r381, %r386;
	add.s32 	%r388, %r386, %r384;
	min.s32 	%r525, %r382, %r374;
	min.s32 	%r562, %r385, %r375;
	min.s32 	%r563, %r387, %r376;
	min.s32 	%r564, %r388, %r377;
	bar.sync 	0;
	add.s32 	%r547, %r547, 2;
$L__BB2_13:
	and.b32  	%r389, %r123, 1;
	setp.eq.b32 	%p18, %r389, 1;
	not.pred 	%p19, %p18;
	@%p19 bra 	$L__BB2_15;
	add.s32 	%r390, %r547, %r21;
	shl.b32 	%r391, %r390, 2;
	mov.u32 	%r392, S;
	add.s32 	%r393, %r392, %r391;
	ld.shared.u32 	%r394, [%r393];
	mad.lo.s32 	%r395, %r547, %r123, %r8;
	shl.b32 	%r396, %r395, 2;
	add.s32 	%r397, %r3, %r396;
	ld.shared.u32 	%r398, [%r397];
	add.s32 	%r399, %r398, %r394;
	add.s32 	%r400, %r4, %r396;
	ld.shared.u32 	%r401, [%r400];
	add.s32 	%r402, %r401, %r394;
	add.s32 	%r403, %r2, %r391;
	ld.shared.u32 	%r404, [%r403];
	add.s32 	%r405, %r398, %r404;
	add.s32 	%r406, %r404, %r401;
	min.s32 	%r525, %r399, %r525;
	min.s32 	%r562, %r402, %r562;
	min.s32 	%r563, %r405, %r563;
	min.s32 	%r564, %r406, %r564;
	bar.sync 	0;
$L__BB2_15:
	st.global.u32 	[%rd5], %r525;
	st.global.u32 	[%rd2], %r562;
	st.global.u32 	[%rd3], %r563;
	st.global.u32 	[%rd4], %r564;
	bra.uni 	$L__BB2_29;
$L__BB2_16:
	setp.lt.s32 	%p20, %r123, 1;
	@%p20 bra 	$L__BB2_28;
	add.s32 	%r409, %r123, -1;
	and.b32  	%r29, %r123, 7;
	setp.lt.u32 	%p21, %r409, 7;
	mov.b32 	%r520, 0;
	@%p21 bra 	$L__BB2_20;
	and.b32  	%r520, %r123, 2147483640;
	neg.s32 	%r514, %r520;
	shl.b32 	%r410, %r1, 3;
	shl.b32 	%r411, %r8, 2;
	add.s32 	%r412, %r410, %r411;
	add.s32 	%r513, %r132, %r412;
	shl.b32 	%r33, %r123, 5;
	shl.b32 	%r414, %r21, 2;
	add.s32 	%r415, %r414, %r132;
	add.s32 	%r512, %r415, 16;
	shl.b32 	%r35, %r123, 2;
$L__BB2_19:
	.pragma "nounroll";
	ld.shared.u32 	%r416, [%r512+-16];
	ld.shared.u32 	%r417, [%r513];
	add.s32 	%r418, %r417, %r416;
	min.s32 	%r419, %r418, %r525;
	bar.sync 	0;
	ld.shared.u32 	%r420, [%r512+-12];
	add.s32 	%r421, %r513, %r35;
	ld.shared.u32 	%r422, [%r421];
	add.s32 	%r423, %r422, %r420;
	min.s32 	%r424, %r423, %r419;
	bar.sync 	0;
	ld.shared.u32 	%r425, [%r512+-8];
	add.s32 	%r426, %r421, %r35;
	ld.shared.u32 	%r427, [%r426];
	add.s32 	%r428, %r427, %r425;
	min.s32 	%r429, %r428, %r424;
	bar.sync 	0;
	ld.shared.u32 	%r430, [%r512+-4];
	add.s32 	%r431, %r426, %r35;
	ld.shared.u32 	%r432, [%r431];
	add.s32 	%r433, %r432, %r430;
	min.s32 	%r434, %r433, %r429;
	bar.sync 	0;
	ld.shared.u32 	%r435, [%r512];
	add.s32 	%r436, %r431, %r35;
	ld.shared.u32 	%r437, [%r436];
	add.s32 	%r438, %r437, %r435;
	min.s32 	%r439, %r438, %r434;
	bar.sync 	0;
	ld.shared.u32 	%r440, [%r512+4];
	add.s32 	%r441, %r436, %r35;
	ld.shared.u32 	%r442, [%r441];
	add.s32 	%r443, %r442, %r440;
	min.s32 	%r444, %r443, %r439;
	bar.sync 	0;
	ld.shared.u32 	%r445, [%r512+8];
	add.s32 	%r446, %r441, %r35;
	ld.shared.u32 	%r447, [%r446];
	add.s32 	%r448, %r447, %r445;
	min.s32 	%r449, %r448, %r444;
	bar.sync 	0;
	ld.shared.u32 	%r450, [%r512+12];
	add.s32 	%r451, %r446, %r35;
	ld.shared.u32 	%r452, [%r451];
	add.s32 	%r453, %r452, %r450;
	min.s32 	%r525, %r453, %r449;
	bar.sync 	0;
	add.s32 	%r514, %r514, 8;
	add.s32 	%r513, %r513, %r33;
	add.s32 	%r512, %r512, 32;
	setp.ne.s32 	%p22, %r514, 0;
	@%p22 bra 	$L__BB2_19;
$L__BB2_20:
	setp.eq.s32 	%p23, %r29, 0;
	@%p23 bra 	$L__BB2_28;
	and.b32  	%r47, %r123, 3;
	setp.lt.u32 	%p24, %r29, 4;
	@%p24 bra 	$L__BB2_23;
	add.s32 	%r455, %r520, %r21;
	shl.b32 	%r456, %r455, 2;
	add.s32 	%r458, %r132, %r456;
	ld.shared.u32 	%r459, [%r458];
	mad.lo.s32 	%r460, %r520, %r123, %r8;
	shl.b32 	%r461, %r460, 2;
	add.s32 	%r462, %r3, %r461;
	ld.shared.u32 	%r463, [%r462];
	add.s32 	%r464, %r463, %r459;
	min.s32 	%r465, %r464, %r525;
	bar.sync 	0;
	ld.shared.u32 	%r466, [%r458+4];
	shl.b32 	%r467, %r123, 2;
	add.s32 	%r468, %r462, %r467;
	ld.shared.u32 	%r469, [%r468];
	add.s32 	%r470, %r469, %r466;
	min.s32 	%r471, %r470, %r465;
	bar.sync 	0;
	ld.shared.u32 	%r472, [%r458+8];
	add.s32 	%r473, %r468, %r467;
	ld.shared.u32 	%r474, [%r473];
	add.s32 	%r475, %r474, %r472;
	min.s32 	%r476, %r475, %r471;
	bar.sync 	0;
	ld.shared.u32 	%r477, [%r458+12];
	add.s32 	%r478, %r473, %r467;
	ld.shared.u32 	%r479, [%r478];
	add.s32 	%r480, %r479, %r477;
	min.s32 	%r525, %r480, %r476;
	bar.sync 	0;
	add.s32 	%r520, %r520, 4;
$L__BB2_23:
	setp.eq.s32 	%p25, %r47, 0;
	@%p25 bra 	$L__BB2_28;
	setp.eq.s32 	%p26, %r47, 1;
	@%p26 bra 	$L__BB2_26;
	add.s32 	%r482, %r520, %r21;
	shl.b32 	%r483, %r482, 2;
	add.s32 	%r485, %r132, %r483;
	ld.shared.u32 	%r486, [%r485];
	mad.lo.s32 	%r487, %r520, %r123, %r8;
	shl.b32 	%r488, %r487, 2;
	add.s32 	%r489, %r3, %r488;
	ld.shared.u32 	%r490, [%r489];
	add.s32 	%r491, %r490, %r486;
	min.s32 	%r492, %r491, %r525;
	bar.sync 	0;
	ld.shared.u32 	%r493, [%r485+4];
	shl.b32 	%r494, %r123, 2;
	add.s32 	%r495, %r489, %r494;
	ld.shared.u32 	%r496, [%r495];
	add.s32 	%r497, %r496, %r493;
	min.s32 	%r525, %r497, %r492;
	bar.sync 	0;
	add.s32 	%r520, %r520, 2;
$L__BB2_26:
	and.b32  	%r498, %r123, 1;
	setp.eq.b32 	%p27, %r498, 1;
	not.pred 	%p28, %p27;
	@%p28 bra 	$L__BB2_28;
	add.s32 	%r499, %r520, %r21;
	shl.b32 	%r500, %r499, 2;
	add.s32 	%r502, %r132, %r500;
	ld.shared.u32 	%r503, [%r502];
	mad.lo.s32 	%r504, %r520, %r123, %r8;
	shl.b32 	%r505, %r504, 2;
	add.s32 	%r506, %r3, %r505;
	ld.shared.u32 	%r507, [%r506];
	add.s32 	%r508, %r507, %r503;
	min.s32 	%r525, %r508, %r525;
	bar.sync 	0;
$L__BB2_28:
	st.global.u32 	[%rd5], %r525;
$L__BB2_29:
	ret;

}


// ===== COMPILED SASS (sm_100) =====

	.target	sm_100

	.elftype	@"ET_EXEC"


//--------------------- .note.nv.tkinfo           --------------------------
	.section	.note.nv.tkinfo,"",@"SHT_NOTE"
	.sectionflags	@"SHF_NOTE_NV_TKINFO"
	.tkinfo
        /*0018*/ 	.word	0x00000002
        /*0030*/ 	.string	""
        /*0030*/ 	.string	"ptxas"
        /*0030*/ 	.string	"Cuda compilation tools, release 13.0, V13.0.88"
        /*0030*/ 	.string	"Build cuda_13.0.r13.0/compiler.36424714_0"
        /*0030*/ 	.string	"-arch sm_100 -m 64 "



//--------------------- .note.nv.cuinfo           --------------------------
	.section	.note.nv.cuinfo,"",@"SHT_NOTE"
	.sectionflags	@"SHF_NOTE_NV_CUINFO"
        /*0018*/ 	.short	0x0002
        /*001a*/ 	.short	0x0064
        /*001c*/ 	.short	0x0082
	.zero		2


//--------------------- .nv.info                  --------------------------
	.section	.nv.info,"",@"SHT_CUDA_INFO"
	.align	4


	//----- nvinfo : EIATTR_REGCOUNT
	.align		4
        /*0000*/ 	.byte	0x04, 0x2f
        /*0002*/ 	.short	(.L_1 - .L_0)
	.align		4
.L_0:
        /*0004*/ 	.word	index@(_Z12floyd_phaseIiPiii)
        /*0008*/ 	.word	0x00000016


	//----- nvinfo : EIATTR_FRAME_SIZE
	.align		4
.L_1:
        /*000c*/ 	.byte	0x04, 0x11
        /*000e*/ 	.short	(.L_3 - .L_2)
	.align		4
.L_2:
        /*0010*/ 	.word	index@(_Z12floyd_phaseIiPiii)
        /*0014*/ 	.word	0x00000000


	//----- nvinfo : EIATTR_REGCOUNT
	.align		4
.L_3:
        /*0018*/ 	.byte	0x04, 0x2f
        /*001a*/ 	.short	(.L_5 - .L_4)
	.align		4
.L_4:
        /*001c*/ 	.word	index@(_Z13floyd_phaseIIiPiii)
        /*0020*/ 	.word	0x00000016


	//----- nvinfo : EIATTR_FRAME_SIZE
	.align		4
.L_5:
        /*0024*/ 	.byte	0x04, 0x11
        /*0026*/ 	.short	(.L_7 - .L_6)
	.align		4
.L_6:
        /*0028*/ 	.word	index@(_Z13floyd_phaseIIiPiii)
        /*002c*/ 	.word	0x00000000


	//----- nvinfo : EIATTR_REGCOUNT
	.align		4
.L_7:
        /*0030*/ 	.byte	0x04, 0x2f
        /*0032*/ 	.short	(.L_9 - .L_8)
	.align		4
.L_8:
        /*0034*/ 	.word	index@(_Z14floyd_phaseIIIiPiiiii)
        /*0038*/ 	.word	0x00000020


	//----- nvinfo : EIATTR_FRAME_SIZE
	.align		4
.L_9:
        /*003c*/ 	.byte	0x04, 0x11
        /*003e*/ 	.short	(.L_11 - .L_10)
	.align		4
.L_10:
        /*0040*/ 	.word	index@(_Z14floyd_phaseIIIiPiiiii)
        /*0044*/ 	.word	0x00000000


	//----- nvinfo : EIATTR_MIN_STACK_SIZE
	.align		4
.L_11:
        /*0048*/ 	.byte	0x04, 0x12
        /*004a*/ 	.short	(.L_13 - .L_12)
	.align		4
.L_12:
        /*004c*/ 	.word	index@(_Z14floyd_phaseIIIiPiiiii)
        /*0050*/ 	.word	0x00000000


	//----- nvinfo : EIATTR_MIN_STACK_SIZE
	.align		4
.L_13:
        /*0054*/ 	.byte	0x04, 0x12
        /*0056*/ 	.short	(.L_15 - .L_14)
	.align		4
.L_14:
        /*0058*/ 	.word	index@(_Z13floyd_phaseIIiPiii)
        /*005c*/ 	.word	0x00000000


	//----- nvinfo : EIATTR_MIN_STACK_SIZE
	.align		4
.L_15:
        /*0060*/ 	.byte	0x04, 0x12
        /*0062*/ 	.short	(.L_17 - .L_16)
	.align		4
.L_16:
        /*0064*/ 	.word	index@(_Z12floyd_phaseIiPiii)
        /*0068*/ 	.word	0x00000000
.L_17:


//--------------------- .nv.compat                --------------------------
	.section	.nv.compat,"",@"SHT_CUDA_COMPAT_INFO"
	.align	4
        /*0000*/ 	.byte	0x02, 0x09, 0x00, 0x00, 0x02, 0x02, 0x01, 0x00, 0x02, 0x05, 0x05, 0x00, 0x03, 0x07, 0x01, 0x01
        /*0010*/ 	.byte	0x02, 0x03, 0x00, 0x00, 0x02, 0x06, 0x01, 0x00, 0x04, 0x0b, 0x08, 0x00, 0x09, 0x00, 0x00, 0x00
        /*0020*/ 	.byte	0x00, 0x00, 0x00, 0x00


//--------------------- .nv.info._Z14floyd_phaseIIIiPiiiii --------------------------
	.section	.nv.info._Z14floyd_phaseIIIiPiiiii,"",@"SHT_CUDA_INFO"
	.sectionflags	@""
	.align	4


	//----- nvinfo : EIATTR_CUDA_API_VERSION
	.align		4
        /*0000*/ 	.byte	0x04, 0x37
        /*0002*/ 	.short	(.L_19 - .L_18)
.L_18:
        /*0004*/ 	.word	0x00000082


	//----- nvinfo : EIATTR_KPARAM_INFO
	.align		4
.L_19:
        /*0008*/ 	.byte	0x04, 0x17
        /*000a*/ 	.short	(.L_21 - .L_20)
.L_20:
        /*000c*/ 	.word	0x00000000
        /*0010*/ 	.short	0x0005
        /*0012*/ 	.short	0x001c
        /*0014*/ 	.byte	0x00, 0xf0, 0x11, 0x00


	//----- nvinfo : EIATTR_KPARAM_INFO
	.align		4
.L_21:
        /*0018*/ 	.byte	0x04, 0x17
        /*001a*/ 	.short	(.L_23 - .L_22)
.L_22:
        /*001c*/ 	.word	0x00000000
        /*0020*/ 	.short	0x0004
        /*0022*/ 	.short	0x0018
        /*0024*/ 	.byte	0x00, 0xf0, 0x11, 0x00


	//----- nvinfo : EIATTR_KPARAM_INFO
	.align		4
.L_23:
        /*0028*/ 	.byte	0x04, 0x17
        /*002a*/ 	.short	(.L_25 - .L_24)
.L_24:
        /*002c*/ 	.word	0x00000000
        /*0030*/ 	.short	0x0003
        /*0032*/ 	.short	0x0014
        /*0034*/ 	.byte	0x00, 0xf0, 0x11, 0x00


	//----- nvinfo : EIATTR_KPARAM_INFO
	.align		4
.L_25:
        /*0038*/ 	.byte	0x04, 0x17
        /*003a*/ 	.short	(.L_27 - .L_26)
.L_26:
        /*003c*/ 	.word	0x00000000
        /*0040*/ 	.short	0x0002
        /*0042*/ 	.short	0x0010
        /*0044*/ 	.byte	0x00, 0xf0, 0x11, 0x00


	//----- nvinfo : EIATTR_KPARAM_INFO
	.align		4
.L_27:
        /*0048*/ 	.byte	0x04, 0x17
        /*004a*/ 	.short	(.L_29 - .L_28)
.L_28:
        /*004c*/ 	.word	0x00000000
        /*0050*/ 	.short	0x0001
        /*0052*/ 	.short	0x0008
        /*0054*/ 	.byte	0x00, 0xf5, 0x21, 0x00


	//----- nvinfo : EIATTR_KPARAM_INFO
	.align		4
.L_29:
        /*0058*/ 	.byte	0x04, 0x17
        /*005a*/ 	.short	(.L_31 - .L_30)
.L_30:
        /*005c*/ 	.word	0x00000000
        /*0060*/ 	.short	0x0000
        /*0062*/ 	.short	0x0000
        /*0064*/ 	.byte	0x00, 0xf0, 0x11, 0x00


	//----- nvinfo : EIATTR_SPARSE_MMA_MASK
	.align		4
.L_31:
        /*0068*/ 	.byte	0x03, 0x50
        /*006a*/ 	.short	0x0000


	//----- nvinfo : EIATTR_MAXREG_COUNT
	.align		4
        /*006c*/ 	.byte	0x03, 0x1b
        /*006e*/ 	.short	0x00ff


	//----- nvinfo : EIATTR_NUM_BARRIERS
	.align		4
        /*0070*/ 	.byte	0x02, 0x4c
        /*0072*/ 	.byte	0x01
	.zero		1


	//----- nvinfo : EIATTR_MERCURY_ISA_VERSION
	.align		4
        /*0074*/ 	.byte	0x03, 0x5f
        /*0076*/ 	.short	0x0101


	//----- nvinfo : EIATTR_VRC_CTA_INIT_COUNT
	.align		4
        /*0078*/ 	.byte	0x02, 0x4a
	.zero		1
	.zero		1


	//----- nvinfo : EIATTR_EXIT_INSTR_OFFSETS
	.align		4
        /*007c*/ 	.byte	0x04, 0x1c
        /*007e*/ 	.short	(.L_33 - .L_32)


	//   ....[0]....
.L_32:
        /*0080*/ 	.word	0x000012c0


	//   ....[1]....
        /*0084*/ 	.word	0x00001a60


	//----- nvinfo : EIATTR_CBANK_PARAM_SIZE
	.align		4
.L_33:
        /*0088*/ 	.byte	0x03, 0x19
        /*008a*/ 	.short	0x0020


	//----- nvinfo : EIATTR_PARAM_CBANK
	.align		4
        /*008c*/ 	.byte	0x04, 0x0a
        /*008e*/ 	.short	(.L_35 - .L_34)
	.align		4
.L_34:
        /*0090*/ 	.word	index@(.nv.constant0._Z14floyd_phaseIIIiPiiiii)
        /*0094*/ 	.short	0x0380
        /*0096*/ 	.short	0x0020


	//----- nvinfo : EIATTR_SW_WAR
	.align		4
.L_35:
        /*0098*/ 	.byte	0x04, 0x36
        /*009a*/ 	.short	(.L_37 - .L_36)
.L_36:
        /*009c*/ 	.word	0x00000008
.L_37:


//--------------------- .nv.info._Z13floyd_phaseIIiPiii --------------------------
	.section	.nv.info._Z13floyd_phaseIIiPiii,"",@"SHT_CUDA_INFO"
	.sectionflags	@""
	.align	4


	//----- nvinfo : EIATTR_CUDA_API_VERSION
	.align		4
        /*0000*/ 	.byte	0x04, 0x37
        /*0002*/ 	.short	(.L_39 - .L_38)
.L_38:
        /*0004*/ 	.word	0x00000082


	//----- nvinfo : EIATTR_KPARAM_INFO
	.align		4
.L_39:
        /*0008*/ 	.byte	0x04, 0x17
        /*000a*/ 	.short	(.L_41 - .L_40)
.L_40:
        /*000c*/ 	.word	0x00000000
        /*0010*/ 	.short	0x0003
        /*0012*/ 	.short	0x0014
        /*0014*/ 	.byte	0x00, 0xf0, 0x11, 0x00


	//----- nvinfo : EIATTR_KPARAM_INFO
	.align		4
.L_41:
        /*0018*/ 	.byte	0x04, 0x17
        /*001a*/ 	.short	(.L_43 - .L_42)
.L_42:
        /*001c*/ 	.word	0x00000000
        /*0020*/ 	.short	0x0002
        /*0022*/ 	.short	0x0010
        /*0024*/ 	.byte	0x00, 0xf0, 0x11, 0x00


	//----- nvinfo : EIATTR_KPARAM_INFO
	.align		4
.L_43:
        /*0028*/ 	.byte	0x04, 0x17
        /*002a*/ 	.short	(.L_45 - .L_44)
.L_44:
        /*002c*/ 	.word	0x00000000
        /*0030*/ 	.short	0x0001
        /*0032*/ 	.short	0x0008
        /*0034*/ 	.byte	0x00, 0xf5, 0x21, 0x00


	//----- nvinfo : EIATTR_KPARAM_INFO
	.align		4
.L_45:
        /*0038*/ 	.byte	0x04, 0x17
        /*003a*/ 	.short	(.L_47 - .L_46)
.L_46:
        /*003c*/ 	.word	0x00000000
        /*0040*/ 	.short	0x0000
        /*0042*/ 	.short	0x0000
        /*0044*/ 	.byte	0x00, 0xf0, 0x11, 0x00


	//----- nvinfo : EIATTR_SPARSE_MMA_MASK
	.align		4
.L_47:
        /*0048*/ 	.byte	0x03, 0x50
        /*004a*/ 	.short	0x0000


	//----- nvinfo : EIATTR_MAXREG_COUNT
	.align		4
        /*004c*/ 	.byte	0x03, 0x1b
        /*004e*/ 	.short	0x00ff


	//----- nvinfo : EIATTR_NUM_BARRIERS
	.align		4
        /*0050*/ 	.byte	0x02, 0x4c
        /*0052*/ 	.byte	0x01
	.zero		1


	//----- nvinfo : EIATTR_MERCURY_ISA_VERSION
	.align		4
        /*0054*/ 	.byte	0x03, 0x5f
        /*0056*/ 	.short	0x0101


	//----- nvinfo : EIATTR_VRC_CTA_INIT_COUNT
	.align		4
        /*0058*/ 	.byte	0x02, 0x4a
	.zero		1
	.zero		1


	//----- nvinfo : EIATTR_EXIT_INSTR_OFFSETS
	.align		4
        /*005c*/ 	.byte	0x04, 0x1c
        /*005e*/ 	.short	(.L_49 - .L_48)


	//   ....[0]....
.L_48:
        /*0060*/ 	.word	0x00000040


	//   ....[1]....
        /*0064*/ 	.word	0x000008f0


	//   ....[2]....
        /*0068*/ 	.word	0x00000e20


	//----- nvinfo : EIATTR_CBANK_PARAM_SIZE
	.align		4
.L_49:
        /*006c*/ 	.byte	0x03, 0x19
        /*006e*/ 	.short	0x0018


	//----- nvinfo : EIATTR_PARAM_CBANK
	.align		4
        /*0070*/ 	.byte	0x04, 0x0a
        /*0072*/ 	.short	(.L_51 - .L_50)
	.align		4
.L_50:
        /*0074*/ 	.word	index@(.nv.constant0._Z13floyd_phaseIIiPiii)
        /*0078*/ 	.short	0x0380
        /*007a*/ 	.short	0x0018


	//----- nvinfo : EIATTR_SW_WAR
	.align		4
.L_51:
        /*007c*/ 	.byte	0x04, 0x36
        /*007e*/ 	.short	(.L_53 - .L_52)
.L_52:
        /*0080*/ 	.word	0x00000008
.L_53:


//--------------------- .nv.info._Z12floyd_phaseIiPiii --------------------------
	.section	.nv.info._Z12floyd_phaseIiPiii,"",@"SHT_CUDA_INFO"
	.sectionflags	@""
	.align	4


	//----- nvinfo : EIATTR_CUDA_API_VERSION
	.align		4
        /*0000*/ 	.byte	0x04, 0x37
        /*0002*/ 	.short	(.L_55 - .L_54)
.L_54:
        /*0004*/ 	.word	0x00000082


	//----- nvinfo : EIATTR_KPARAM_INFO
	.align		4
.L_55:
        /*0008*/ 	.byte	0x04, 0x17
        /*000a*/ 	.short	(.L_57 - .L_56)
.L_56:
        /*000c*/ 	.word	0x00000000
        /*0010*/ 	.short	0x0003
        /*0012*/ 	.short	0x0014
        /*0014*/ 	.byte	0x00, 0xf0, 0x11, 0x00


	//----- nvinfo : EIATTR_KPARAM_INFO
	.align		4
.L_57:
        /*0018*/ 	.byte	0x04, 0x17
        /*001a*/ 	.short	(.L_59 - .L_58)
.L_58:
        /*001c*/ 	.word	0x00000000
        /*0020*/ 	.short	0x0002
        /*0022*/ 	.short	0x0010
        /*0024*/ 	.byte	0x00, 0xf0, 0x11, 0x00


	//----- nvinfo : EIATTR_KPARAM_INFO
	.align		4
.L_59:
        /*0028*/ 	.byte	0x04, 0x17
        /*002a*/ 	.short	(.L_61 - .L_60)
.L_60:
        /*002c*/ 	.word	0x00000000
        /*0030*/ 	.short	0x0001
        /*0032*/ 	.short	0x0008
        /*0034*/ 	.byte	0x00, 0xf5, 0x21, 0x00


	//----- nvinfo : EIATTR_KPARAM_INFO
	.align		4
.L_61:
        /*0038*/ 	.byte	0x04, 0x17
        /*003a*/ 	.short	(.L_63 - .L_62)
.L_62:
        /*003c*/ 	.word	0x00000000
        /*0040*/ 	.short	0x0000
        /*0042*/ 	.short	0x0000
        /*0044*/ 	.byte	0x00, 0xf0, 0x11, 0x00


	//----- nvinfo : EIATTR_SPARSE_MMA_MASK
	.align		4
.L_63:
        /*0048*/ 	.byte	0x03, 0x50
        /*004a*/ 	.short	0x0000


	//----- nvinfo : EIATTR_MAXREG_COUNT
	.align		4
        /*004c*/ 	.byte	0x03, 0x1b
        /*004e*/ 	.short	0x00ff


	//----- nvinfo : EIATTR_NUM_BARRIERS
	.align		4
        /*0050*/ 	.byte	0x02, 0x4c
        /*0052*/ 	.byte	0x01
	.zero		1


	//----- nvinfo : EIATTR_MERCURY_ISA_VERSION
	.align		4
        /*0054*/ 	.byte	0x03, 0x5f
        /*0056*/ 	.short	0x0101


	//----- nvinfo : EIATTR_VRC_CTA_INIT_COUNT
	.align		4
        /*0058*/ 	.byte	0x02, 0x4a
	.zero		1
	.zero		1


	//----- nvinfo : EIATTR_EXIT_INSTR_OFFSETS
	.align		4
        /*005c*/ 	.byte	0x04, 0x1c
        /*005e*/ 	.short	(.L_65 - .L_64)


	//   ....[0]....
.L_64:
        /*0060*/ 	.word	0x000005c0


	//----- nvinfo : EIATTR_CBANK_PARAM_SIZE
	.align		4
.L_65:
        /*0064*/ 	.byte	0x03, 0x19
        /*0066*/ 	.short	0x0018


	//----- nvinfo : EIATTR_PARAM_CBANK
	.align		4
        /*0068*/ 	.byte	0x04, 0x0a
        /*006a*/ 	.short	(.L_67 - .L_66)
	.align		4
.L_66:
        /*006c*/ 	.word	index@(.nv.constant0._Z12floyd_phaseIiPiii)
        /*0070*/ 	.short	0x0380
        /*0072*/ 	.short	0x0018


	//----- nvinfo : EIATTR_SW_WAR
	.align		4
.L_67:
        /*0074*/ 	.byte	0x04, 0x36
        /*0076*/ 	.short	(.L_69 - .L_68)
.L_68:
        /*0078*/ 	.word	0x00000008
.L_69:


//--------------------- .nv.callgraph             --------------------------
	.section	.nv.callgraph,"",@"SHT_CUDA_CALLGRAPH"
	.align	4
	.sectionentsize	8
	.align		4
        /*0000*/ 	.word	0x00000000
	.align		4
        /*0004*/ 	.word	0xffffffff
	.align		4
        /*0008*/ 	.word	0x00000000
	.align		4
        /*000c*/ 	.word	0xfffffffe
	.align		4
        /*0010*/ 	.word	0x00000000
	.align		4
        /*0014*/ 	.word	0xfffffffd
	.align		4
        /*0018*/ 	.word	0x00000000
	.align		4
        /*001c*/ 	.word	0xfffffffc


//--------------------- .text._Z14floyd_phaseIIIiPiiiii --------------------------
	.section	.text._Z14floyd_phaseIIIiPiiiii,"ax",@progbits
	.align	128
        .global         _Z14floyd_phaseIIIiPiiiii
        .type           _Z14floyd_phaseIIIiPiiiii,@function
        .size           _Z14floyd_phaseIIIiPiiiii,(.L_x_27 - _Z14floyd_phaseIIIiPiiiii)
        .other          _Z14floyd_phaseIIIiPiiiii,@"STO_CUDA_ENTRY STV_DEFAULT"
_Z14floyd_phaseIIIiPiiiii:
.text._Z14floyd_phaseIIIiPiiiii:
[----:B------:R-:W-:Y:S08]  /*0000*/  LDC R1, c[0x0][0x37c] ;  /* 0x0000df00ff017b82 */ /* 0x000ff00000000800 */
[----:B------:R-:W0:Y:S01]  /*0010*/  S2UR UR4, SR_CTAID.X ;  /* 0x00000000000479c3 */ /* 0x000e220000002500 */
[----:B------:R-:W1:Y:S01]  /*0020*/  LDCU.128 UR8, c[0x0][0x390] ;  /* 0x00007200ff0877ac */ /* 0x000e620008000c00 */
[----:B------:R-:W1:Y:S01]  /*0030*/  S2R R0, SR_TID.X ;  /* 0x0000000000007919 */ /* 0x000e620000002100 */
[----:B------:R-:W2:Y:S01]  /*0040*/  LDCU.64 UR14, c[0x0][0x358] ;  /* 0x00006b00ff0e77ac */ /* 0x000ea20008000a00 */
[----:B------:R-:W3:Y:S04]  /*0050*/  S2R R11, SR_TID.Y ;  /* 0x00000000000b7919 */ /* 0x000ee80000002200 */
[----:B------:R-:W4:Y:S08]  /*0060*/  LDC R13, c[0x0][0x380] ;  /* 0x0000e000ff0d7b82 */ /* 0x000f300000000800 */
[----:B------:R-:W2:Y:S01]  /*0070*/  S2UR UR5, SR_CTAID.Y ;  /* 0x00000000000579c3 */ /* 0x000ea20000002600 */
[----:B0-----:R-:W-:-:S07]  /*0080*/  UIADD3 UR6, UPT, UPT, UR4, 0x1, URZ ;  /* 0x0000000104067890 */ /* 0x001fce000fffe0ff */
[----:B------:R-:W0:Y:S01]  /*0090*/  LDC.64 R8, c[0x0][0x388] ;  /* 0x0000e200ff087b82 */ /* 0x000e220000000a00 */
[----:B------:R-:W-:Y:S01]  /*00a0*/  IMAD.U32 R5, RZ, RZ, UR6 ;  /* 0x00000006ff057e24 */ /* 0x000fe2000f8e00ff */
[C---:B----4-:R-:W-:Y:S01]  /*00b0*/  ISETP.LE.U32.AND P0, PT, R13.reuse, UR4, PT ;  /* 0x000000040d007c0c */ /* 0x050fe2000bf03070 */
[C---:B-1----:R-:W-:Y:S02]  /*00c0*/  IMAD R12, R13.reuse, UR8, R0 ;  /* 0x000000080d0c7c24 */ /* 0x042fe4000f8e0200 */
[C---:B---3--:R-:W-:Y:S01]  /*00d0*/  IMAD R7, R13.reuse, UR8, R11 ;  /* 0x000000080d077c24 */ /* 0x048fe2000f8e020b */
[----:B--2---:R-:W-:Y:S01]  /*00e0*/  ISETP.LE.U32.AND P1, PT, R13, UR5, PT ;  /* 0x000000050d007c0c */ /* 0x004fe2000bf23070 */
[----:B------:R-:W-:-:S08]  /*00f0*/  UIADD3 UR7, UPT, UPT, UR5, 0x1, URZ ;  /* 0x0000000105077890 */ /* 0x000fd0000fffe0ff */
[----:B------:R-:W-:Y:S02]  /*0100*/  @!P0 IMAD R5, RZ, RZ, UR4 ;  /* 0x00000004ff058e24 */ /* 0x000fe4000f8e02ff */
[----:B------:R-:W-:Y:S02]  /*0110*/  IMAD.U32 R6, RZ, RZ, UR7 ;  /* 0x00000007ff067e24 */ /* 0x000fe4000f8e00ff */
[----:B------:R-:W-:Y:S02]  /*0120*/  VIADD R2, R5, UR11 ;  /* 0x0000000b05027c36 */ /* 0x000fe40008000000 */
[----:B------:R-:W-:-:S03]  /*0130*/  @!P1 IMAD R6, RZ, RZ, UR5 ;  /* 0x00000005ff069e24 */ /* 0x000fc6000f8e02ff */
[C---:B------:R-:W-:Y:S01]  /*0140*/  ISETP.GE.AND P1, PT, R2.reuse, R13, PT ;  /* 0x0000000d0200720c */ /* 0x040fe20003f26270 */
[----:B------:R-:W-:Y:S02]  /*0150*/  VIADD R3, R2, 0x1 ;  /* 0x0000000102037836 */ /* 0x000fe40000000000 */
[----:B------:R-:W-:Y:S01]  /*0160*/  VIADD R4, R6, UR11 ;  /* 0x0000000b06047c36 */ /* 0x000fe20008000000 */
[----:B------:R-:W-:-:S03]  /*0170*/  ISETP.GT.U32.AND P1, PT, R13, UR4, P1 ;  /* 0x000000040d007c0c */ /* 0x000fc60008f24070 */
[C---:B------:R-:W-:Y:S01]  /*0180*/  VIADD R10, R4.reuse, 0x1 ;  /* 0x00000001040a7836 */ /* 0x040fe20000000000 */
[----:B------:R-:W-:-:S04]  /*0190*/  ISETP.GE.AND P0, PT, R4, R13, PT ;  /* 0x0000000d0400720c */ /* 0x000fc80003f06270 */
[----:B------:R-:W-:-:S05]  /*01a0*/  ISETP.GT.U32.AND P0, PT, R13, UR5, P0 ;  /* 0x000000050d007c0c */ /* 0x000fca0008704070 */
[----:B------:R-:W-:-:S08]  /*01b0*/  @!P1 IMAD.MOV R3, RZ, RZ, R2 ;  /* 0x000000ffff039224 */ /* 0x000fd000078e0202 */
[----:B------:R-:W-:Y:S02]  /*01c0*/  @!P0 IMAD.MOV R10, RZ, RZ, R4 ;  /* 0x000000ffff0a8224 */ /* 0x000fe400078e0204 */
[----:B------:R-:W-:Y:S02]  /*01d0*/  IMAD R4, R5, UR8, R0 ;  /* 0x0000000805047c24 */ /* 0x000fe4000f8e0200 */
[----:B------:R-:W-:Y:S01]  /*01e0*/  IMAD R5, R6, UR8, R11 ;  /* 0x0000000806057c24 */ /* 0x000fe2000f8e020b */
[----:B------:R-:W-:Y:S01]  /*01f0*/  VIMNMX R2, PT, PT, R3, R10, !PT ;  /* 0x0000000a03027248 */ /* 0x000fe20007fe0100 */
[----:B------:R-:W-:Y:S02]  /*0200*/  IMAD R23, R7, UR9, R4 ;  /* 0x0000000907177c24 */ /* 0x000fe4000f8e0204 */
[----:B------:R-:W-:Y:S01]  /*0210*/  IMAD R13, R5, UR9, R12 ;  /* 0x00000009050d7c24 */ /* 0x000fe2000f8e020c */
[----:B------:R-:W-:Y:S01]  /*0220*/  ISETP.GE.AND P0, PT, R2, UR10, PT ;  /* 0x0000000a02007c0c */ /* 0x000fe2000bf06270 */
[----:B------:R-:W-:-:S02]  /*0230*/  IMAD R2, R3, UR8, R0 ;  /* 0x0000000803027c24 */ /* 0x000fc4000f8e0200 */
[----:B------:R-:W-:Y:S02]  /*0240*/  IMAD R3, R10, UR8, R11 ;  /* 0x000000080a037c24 */ /* 0x000fe4000f8e020b */
[----:B0-----:R-:W-:-:S06]  /*0250*/  IMAD.WIDE R22, R23, 0x4, R8 ;  /* 0x0000000417167825 */ /* 0x001fcc00078e0208 */
[----:B------:R-:W2:Y:S02]  /*0260*/  LDG.E R22, desc[UR14][R22.64] ;  /* 0x0000000e16167981 */ /* 0x000ea4000c1e1900 */
[----:B------:R-:W-:Y:S02]  /*0270*/  @!P0 IMAD R25, R7, UR9, R2 ;  /* 0x0000000907198c24 */ /* 0x000fe4000f8e0202 */
[----:B------:R-:W-:Y:S02]  /*0280*/  @!P0 IMAD R21, R3, UR9, R12 ;  /* 0x0000000903158c24 */ /* 0x000fe4000f8e020c */
[----:B------:R-:W-:-:S04]  /*0290*/  @!P0 IMAD.WIDE R24, R25, 0x4, R8 ;  /* 0x0000000419188825 */ /* 0x000fc800078e0208 */
[--C-:B------:R-:W-:Y:S01]  /*02a0*/  @!P0 IMAD.WIDE R20, R21, 0x4, R8.reuse ;  /* 0x0000000415148825 */ /* 0x100fe200078e0208 */
[----:B------:R-:W3:Y:S03]  /*02b0*/  @!P0 LDG.E R10, desc[UR14][R24.64] ;  /* 0x0000000e180a8981 */ /* 0x000ee6000c1e1900 */
[----:B------:R-:W-:Y:S02]  /*02c0*/  IMAD.WIDE R12, R13, 0x4, R8 ;  /* 0x000000040d0c7825 */ /* 0x000fe400078e0208 */
[----:B------:R-:W4:Y:S04]  /*02d0*/  @!P0 LDG.E R20, desc[UR14][R20.64] ;  /* 0x0000000e14148981 */ /* 0x000f28000c1e1900 */
[----:B------:R0:W2:Y:S01]  /*02e0*/  LDG.E R12, desc[UR14][R12.64] ;  /* 0x0000000e0c0c7981 */ /* 0x0000a2000c1e1900 */
[----:B------:R-:W1:Y:S01]  /*02f0*/  S2UR UR5, SR_CgaCtaId ;  /* 0x00000000000579c3 */ /* 0x000e620000008800 */
[----:B------:R-:W-:Y:S01]  /*0300*/  UMOV UR4, 0x400 ;  /* 0x0000040000047882 */ /* 0x000fe20000000000 */
[----:B------:R-:W-:Y:S01]  /*0310*/  UIMAD UR6, UR8, UR8, URZ ;  /* 0x00000008080672a4 */ /* 0x000fe2000f8e02ff */
[----:B------:R-:W-:-:S02]  /*0320*/  IMAD R29, R5, UR9, R4 ;  /* 0x00000009051d7c24 */ /* 0x000fc4000f8e0204 */
[----:B------:R-:W-:Y:S02]  /*0330*/  IMAD R5, R5, UR9, R2 ;  /* 0x0000000905057c24 */ /* 0x000fe4000f8e0202 */
[C---:B------:R-:W-:Y:S02]  /*0340*/  IMAD R7, R3.reuse, UR9, R4 ;  /* 0x0000000903077c24 */ /* 0x040fe4000f8e0204 */
[----:B------:R-:W-:Y:S02]  /*0350*/  IMAD R27, R3, UR9, R2 ;  /* 0x00000009031b7c24 */ /* 0x000fe4000f8e0202 */
[----:B0-----:R-:W-:Y:S01]  /*0360*/  IMAD R13, R11, UR8, RZ ;  /* 0x000000080b0d7c24 */ /* 0x001fe2000f8e02ff */
[----:B-1----:R-:W-:-:S04]  /*0370*/  ULEA UR4, UR5, UR4, 0x18 ;  /* 0x0000000405047291 */ /* 0x002fc8000f8ec0ff */
[----:B------:R-:W-:-:S04]  /*0380*/  ULEA UR5, UR6, UR4, 0x2 ;  /* 0x0000000406057291 */ /* 0x000fc8000f8e10ff */
[----:B------:R-:W-:Y:S01]  /*0390*/  ULEA UR7, UR6, UR5, 0x2 ;  /* 0x0000000506077291 */ /* 0x000fe2000f8e10ff */
[----:B------:R-:W-:-:S03]  /*03a0*/  @!P0 IMAD R14, R11, UR8, R0 ;  /* 0x000000080b0e8c24 */ /* 0x000fc6000f8e0200 */
[----:B------:R-:W-:Y:S01]  /*03b0*/  ULEA UR9, UR6, UR7, 0x2 ;  /* 0x0000000706097291 */ /* 0x000fe2000f8e10ff */
[----:B------:R-:W-:Y:S01]  /*03c0*/  IMAD.IADD R16, R13, 0x1, R0 ;  /* 0x000000010d107824 */ /* 0x000fe200078e0200 */
[----:B------:R-:W-:Y:S01]  /*03d0*/  @!P0 LEA R25, R14, UR5, 0x2 ;  /* 0x000000050e198c11 */ /* 0x000fe2000f8e10ff */
[----:B------:R-:W-:-:S03]  /*03e0*/  IMAD.WIDE R2, R29, 0x4, R8 ;  /* 0x000000041d027825 */ /* 0x000fc600078e0208 */
[----:B------:R-:W-:Y:S01]  /*03f0*/  @!P0 LEA R23, R14, UR9, 0x2 ;  /* 0x000000090e178c11 */ /* 0x000fe2000f8e10ff */
[--C-:B------:R-:W-:Y:S01]  /*0400*/  IMAD.WIDE R4, R5, 0x4, R8.reuse ;  /* 0x0000000405047825 */ /* 0x100fe200078e0208 */
[C---:B------:R-:W-:Y:S01]  /*0410*/  LEA R29, R16.reuse, UR4, 0x2 ;  /* 0x00000004101d7c11 */ /* 0x040fe2000f8e10ff */
[----:B------:R0:W5:Y:S02]  /*0420*/  LDG.E R21, desc[UR14][R2.64] ;  /* 0x0000000e02157981 */ /* 0x000164000c1e1900 */
[--C-:B------:R-:W-:Y:S02]  /*0430*/  IMAD.WIDE R6, R7, 0x4, R8.reuse ;  /* 0x0000000407067825 */ /* 0x100fe400078e0208 */
[----:B------:R0:W5:Y:S02]  /*0440*/  @!P0 LDG.E R15, desc[UR14][R4.64] ;  /* 0x0000000e040f8981 */ /* 0x000164000c1e1900 */
[----:B------:R-:W-:Y:S01]  /*0450*/  IMAD.WIDE R8, R27, 0x4, R8 ;  /* 0x000000041b087825 */ /* 0x000fe200078e0208 */
[----:B------:R-:W-:Y:S01]  /*0460*/  LEA R27, R16, UR7, 0x2 ;  /* 0x00000007101b7c11 */ /* 0x000fe2000f8e10ff */
[----:B------:R0:W5:Y:S04]  /*0470*/  @!P0 LDG.E R19, desc[UR14][R6.64] ;  /* 0x0000000e06138981 */ /* 0x000168000c1e1900 */
[----:B------:R0:W5:Y:S04]  /*0480*/  @!P0 LDG.E R17, desc[UR14][R8.64] ;  /* 0x0000000e08118981 */ /* 0x000168000c1e1900 */
[----:B---3--:R0:W-:Y:S04]  /*0490*/  @!P0 STS [R23], R10 ;  /* 0x0000000a17008388 */ /* 0x0081e80000000800 */
[----:B----4-:R0:W-:Y:S04]  /*04a0*/  @!P0 STS [R25], R20 ;  /* 0x0000001419008388 */ /* 0x0101e80000000800 */
[----:B--2---:R0:W-:Y:S04]  /*04b0*/  STS [R27], R22 ;  /* 0x000000161b007388 */ /* 0x0041e80000000800 */
[----:B------:R0:W-:Y:S01]  /*04c0*/  STS [R29], R12 ;  /* 0x0000000c1d007388 */ /* 0x0001e20000000800 */
[----:B------:R-:W-:Y:S06]  /*04d0*/  BAR.SYNC.DEFER_BLOCKING 0x0 ;  /* 0x0000000000007b1d */ /* 0x000fec0000010000 */
[----:B------:R-:W-:Y:S05]  /*04e0*/  @P0 BRA `(.L_x_0) ;  /* 0x0000000c00780947 */ /* 0x000fea0003800000 */
[----:B------:R-:W-:-:S09]  /*04f0*/  UISETP.GE.AND UP0, UPT, UR8, 0x1, UPT ;  /* 0x000000010800788c */ /* 0x000fd2000bf06270 */
[----:B------:R-:W-:Y:S05]  /*0500*/  BRA.U !UP0, `(.L_x_1) ;  /* 0x0000000d085c7547 */ /* 0x000fea000b800000 */
[----:B------:R-:W-:Y:S01]  /*0510*/  UIADD3 UR10, UPT, UPT, UR8, -0x1, URZ ;  /* 0xffffffff080a7890 */ /* 0x000fe2000fffe0ff */
[----:B0-----:R-:W-:Y:S01]  /*0520*/  IMAD.MOV.U32 R10, RZ, RZ, RZ ;  /* 0x000000ffff0a7224 */ /* 0x001fe200078e00ff */
[----:B------:R-:W-:Y:S02]  /*0530*/  ULOP3.LUT UR11, UR8, 0x7, URZ, 0xc0, !UPT ;  /* 0x00000007080b7892 */ /* 0x000fe4000f8ec0ff */
[----:B------:R-:W-:-:S09]  /*0540*/  UISETP.GE.U32.AND UP0, UPT, UR10, 0x7, UPT ;  /* 0x000000070a00788c */ /* 0x000fd2000bf06070 */
[----:B------:R-:W-:Y:S05]  /*0550*/  BRA.U !UP0, `(.L_x_2) ;  /* 0x0000000508a47547 */ /* 0x000fea000b800000 */
[----:B------:R-:W-:Y:S01]  /*0560*/  USHF.L.U32 UR12, UR8, 0x2, URZ ;  /* 0x00000002080c7899 */ /* 0x000fe200080006ff */
[----:B------:R-:W-:Y:S01]  /*0570*/  IMAD.U32 R23, RZ, RZ, UR4 ;  /* 0x00000004ff177e24 */ /* 0x000fe2000f8e00ff */
[----:B------:R-:W-:-:S04]  /*0580*/  ULOP3.LUT UR10, UR8, 0x7ffffff8, URZ, 0xc0, !UPT ;  /* 0x7ffffff8080a7892 */ /* 0x000fc8000f8ec0ff */
[----:B------:R-:W-:Y:S01]  /*0590*/  LEA R10, R11, UR12, 0x2 ;  /* 0x0000000c0b0a7c11 */ /* 0x000fe2000f8e10ff */
[----:B------:R-:W-:Y:S01]  /*05a0*/  UIADD3 UR13, UPT, UPT, -UR10, URZ, URZ ;  /* 0x000000ff0a0d7290 */ /* 0x000fe2000fffe1ff */
[----:B------:R-:W-:-:S03]  /*05b0*/  LEA R11, R13, UR4, 0x2 ;  /* 0x000000040d0b7c11 */ /* 0x000fc6000f8e10ff */
[----:B------:R-:W-:Y:S01]  /*05c0*/  IMAD R12, R10, UR8, R23 ;  /* 0x000000080a0c7c24 */ /* 0x000fe2000f8e0217 */
[----:B------:R-:W-:Y:S01]  /*05d0*/  LEA R10, R0, UR4, 0x2 ;  /* 0x00000004000a7c11 */ /* 0x000fe2000f8e10ff */
[----:B------:R-:W-:Y:S02]  /*05e0*/  VIADD R11, R11, 0x10 ;  /* 0x000000100b0b7836 */ /* 0x000fe40000000000 */
[----:B------:R-:W-:-:S07]  /*05f0*/  VIADD R12, R12, 0x10 ;  /* 0x000000100c0c7836 */ /* 0x000fce0000000000 */
.L_x_3:
[----:B------:R-:W-:Y:S01]  /*0600*/  IMAD.U32 R23, RZ, RZ, UR6 ;  /* 0x00000006ff177e24 */ /* 0x000fe2000f8e00ff */
[----:B------:R-:W-:Y:S01]  /*0610*/  LDS R18, [R11+-0x10] ;  /* 0xfffff0000b127984 */ /* 0x000fe20000000800 */
[----:B------:R-:W-:Y:S02]  /*0620*/  UIADD3 UR13, UPT, UPT, UR13, 0x8, URZ ;  /* 0x000000080d0d7890 */ /* 0x000fe4000fffe0ff */
[C-C-:B------:R-:W-:Y:S01]  /*0630*/  IMAD R16, R23.reuse, 0x8, R10.reuse ;  /* 0x0000000817107824 */ /* 0x140fe200078e020a */
[----:B------:R-:W-:Y:S01]  /*0640*/  LDS R27, [R12+-0x10] ;  /* 0xfffff0000c1b7984 */ /* 0x000fe20000000800 */
[----:B------:R-:W-:Y:S01]  /*0650*/  IMAD R22, R23, 0xc, R10 ;  /* 0x0000000c17167824 */ /* 0x000fe200078e020a */
[----:B------:R-:W-:Y:S02]  /*0660*/  UISETP.NE.AND UP0, UPT, UR13, URZ, UPT ;  /* 0x000000ff0d00728c */ /* 0x000fe4000bf05270 */
[----:B------:R-:W0:Y:S04]  /*0670*/  LDS R24, [R16] ;  /* 0x0000000010187984 */ /* 0x000e280000000800 */
[----:B------:R-:W1:Y:S01]  /*0680*/  LDS R28, [R22] ;  /* 0x00000000161c7984 */ /* 0x000e620000000800 */
[----:B------:R-:W-:Y:S06]  /*0690*/  BAR.SYNC.DEFER_BLOCKING 0x0 ;  /* 0x0000000000007b1d */ /* 0x000fec0000010000 */
[----:B------:R-:W-:Y:S04]  /*06a0*/  LDS R20, [R16+UR12] ;  /* 0x0000000c10147984 */ /* 0x000fe80008000800 */
[----:B------:R-:W2:Y:S01]  /*06b0*/  LDS R23, [R11+-0xc] ;  /* 0xfffff4000b177984 */ /* 0x000ea20000000800 */
[----:B0----5:R-:W-:-:S03]  /*06c0*/  VIADDMNMX R14, R24, R18, R21, PT ;  /* 0x00000012180e7246 */ /* 0x021fc60003800115 */
[----:B------:R-:W0:Y:S01]  /*06d0*/  LDS R26, [R22+UR12] ;  /* 0x0000000c161a7984 */ /* 0x000e220008000800 */
[----:B------:R-:W-:Y:S02]  /*06e0*/  VIADDMNMX R19, R24, R27, R19, PT ;  /* 0x0000001b18137246 */ /* 0x000fe40003800113 */
[----:B-1----:R-:W-:Y:S01]  /*06f0*/  VIADDMNMX R15, R28, R18, R15, PT ;  /* 0x000000121c0f7246 */ /* 0x002fe2000380010f */
[----:B------:R-:W1:Y:S01]  /*0700*/  LDS R24, [R12+-0xc] ;  /* 0xfffff4000c187984 */ /* 0x000e620000000800 */
[----:B------:R-:W-:Y:S01]  /*0710*/  VIADDMNMX R27, R27, R28, R17, PT ;  /* 0x0000001c1b1b7246 */ /* 0x000fe20003800111 */
[----:B------:R-:W-:Y:S01]  /*0720*/  VIADD R18, R16, UR12 ;  /* 0x0000000c10127c36 */ /* 0x000fe20008000000 */
[----:B------:R-:W-:Y:S01]  /*0730*/  BAR.SYNC.DEFER_BLOCKING 0x0 ;  /* 0x0000000000007b1d */ /* 0x000fe20000010000 */
[----:B------:R-:W-:-:S05]  /*0740*/  VIADD R17, R22, UR12 ;  /* 0x0000000c16117c36 */ /* 0x000fca0008000000 */
[----:B------:R-:W-:Y:S01]  /*0750*/  LDS R25, [R18+UR12] ;  /* 0x0000000c12197984 */ /* 0x000fe20008000800 */
[----:B--2---:R-:W-:-:S03]  /*0760*/  VIADDMNMX R14, R20, R23, R14, PT ;  /* 0x00000017140e7246 */ /* 0x004fc6000380010e */
[----:B------:R-:W2:Y:S04]  /*0770*/  LDS R16, [R11+-0x8] ;  /* 0xfffff8000b107984 */ /* 0x000ea80000000800 */
[----:B------:R-:W3:Y:S01]  /*0780*/  LDS R21, [R17+UR12] ;  /* 0x0000000c11157984 */ /* 0x000ee20008000800 */
[----:B0-----:R-:W-:Y:S01]  /*0790*/  VIADDMNMX R15, R26, R23, R15, PT ;  /* 0x000000171a0f7246 */ /* 0x001fe2000380010f */
[----:B------:R-:W-:Y:S02]  /*07a0*/  VIADD R23, R17, UR12 ;  /* 0x0000000c11177c36 */ /* 0x000fe40008000000 */
[----:B------:R-:W0:Y:S01]  /*07b0*/  LDS R22, [R12+-0x8] ;  /* 0xfffff8000c167984 */ /* 0x000e220000000800 */
[----:B-1----:R-:W-:Y:S02]  /*07c0*/  VIADDMNMX R20, R20, R24, R19, PT ;  /* 0x0000001814147246 */ /* 0x002fe40003800113 */
[----:B------:R-:W-:Y:S01]  /*07d0*/  VIADDMNMX R26, R24, R26, R27, PT ;  /* 0x0000001a181a7246 */ /* 0x000fe2000380011b */
[----:B------:R-:W-:Y:S01]  /*07e0*/  BAR.SYNC.DEFER_BLOCKING 0x0 ;  /* 0x0000000000007b1d */ /* 0x000fe20000010000 */
[----:B------:R-:W-:-:S02]  /*07f0*/  VIADD R24, R18, UR12 ;  /* 0x0000000c12187c36 */ /* 0x000fc40008000000 */
[----:B------:R-:W-:-:S03]  /*0800*/  VIADD R27, R23, UR12 ;  /* 0x0000000c171b7c36 */ /* 0x000fc60008000000 */
[----:B------:R-:W-:Y:S01]  /*0810*/  LDS R19, [R24+UR12] ;  /* 0x0000000c18137984 */ /* 0x000fe20008000800 */
[----:B--2---:R-:W-:-:S03]  /*0820*/  VIADDMNMX R14, R25, R16, R14, PT ;  /* 0x00000010190e7246 */ /* 0x004fc6000380010e */
[----:B------:R-:W1:Y:S01]  /*0830*/  LDS R18, [R11+-0x4] ;  /* 0xfffffc000b127984 */ /* 0x000e620000000800 */
[----:B---3--:R-:W-:-:S03]  /*0840*/  VIADDMNMX R15, R21, R16, R15, PT ;  /* 0x00000010150f7246 */ /* 0x008fc6000380010f */
[----:B------:R-:W2:Y:S01]  /*0850*/  LDS R17, [R23+UR12] ;  /* 0x0000000c17117984 */ /* 0x000ea20008000800 */
[----:B0-----:R-:W-:-:S03]  /*0860*/  VIADDMNMX R20, R25, R22, R20, PT ;  /* 0x0000001619147246 */ /* 0x001fc60003800114 */
[----:B------:R-:W0:Y:S01]  /*0870*/  LDS R16, [R12+-0x4] ;  /* 0xfffffc000c107984 */ /* 0x000e220000000800 */
[----:B------:R-:W-:Y:S01]  /*0880*/  VIADDMNMX R21, R22, R21, R26, PT ;  /* 0x0000001516157246 */ /* 0x000fe2000380011a */
[----:B------:R-:W-:Y:S01]  /*0890*/  VIADD R22, R24, UR12 ;  /* 0x0000000c18167c36 */ /* 0x000fe20008000000 */
[----:B------:R-:W-:Y:S06]  /*08a0*/  BAR.SYNC.DEFER_BLOCKING 0x0 ;  /* 0x0000000000007b1d */ /* 0x000fec0000010000 */
[----:B------:R3:W-:Y:S04]  /*08b0*/  LDS R26, [R22+UR12] ;  /* 0x0000000c161a7984 */ /* 0x0007e80008000800 */
[----:B------:R-:W4:Y:S01]  /*08c0*/  LDS R25, [R11] ;  /* 0x000000000b197984 */ /* 0x000f220000000800 */
[----:B-1----:R-:W-:-:S03]  /*08d0*/  VIADDMNMX R14, R19, R18, R14, PT ;  /* 0x00000012130e7246 */ /* 0x002fc6000380010e */
[----:B------:R-:W1:Y:S01]  /*08e0*/  LDS R24, [R27+UR12] ;  /* 0x0000000c1b187984 */ /* 0x000e620008000800 */
[----:B--2---:R-:W-:-:S03]  /*08f0*/  VIADDMNMX R15, R17, R18, R15, PT ;  /* 0x00000012110f7246 */ /* 0x004fc6000380010f */
[----:B------:R-:W2:Y:S01]  /*0900*/  LDS R28, [R12] ;  /* 0x000000000c1c7984 */ /* 0x000ea20000000800 */
[----:B0-----:R-:W-:Y:S02]  /*0910*/  VIADDMNMX R19, R19, R16, R20, PT ;  /* 0x0000001013137246 */ /* 0x001fe40003800114 */
[----:B------:R-:W-:Y:S01]  /*0920*/  VIADDMNMX R21, R16, R17, R21, PT ;  /* 0x0000001110157246 */ /* 0x000fe20003800115 */
[----:B------:R-:W-:Y:S01]  /*0930*/  BAR.SYNC.DEFER_BLOCKING 0x0 ;  /* 0x0000000000007b1d */ /* 0x000fe20000010000 */
[----:B------:R-:W-:Y:S02]  /*0940*/  VIADD R16, R22, UR12 ;  /* 0x0000000c16107c36 */ /* 0x000fe40008000000 */
[----:B------:R-:W-:Y:S02]  /*0950*/  VIADD R17, R27, UR12 ;  /* 0x0000000c1b117c36 */ /* 0x000fe40008000000 */
[----:B---3--:R-:W-:Y:S01]  /*0960*/  VIADD R22, R16, UR12 ;  /* 0x0000000c10167c36 */ /* 0x008fe20008000000 */
[----:B------:R-:W-:Y:S01]  /*0970*/  LDS R18, [R16+UR12] ;  /* 0x0000000c10127984 */ /* 0x000fe20008000800 */
[----:B----4-:R-:W-:-:S03]  /*0980*/  VIADDMNMX R14, R26, R25, R14, PT ;  /* 0x000000191a0e7246 */ /* 0x010fc6000380010e */
[----:B------:R-:W0:Y:S01]  /*0990*/  LDS R23, [R11+0x4] ;  /* 0x000004000b177984 */ /* 0x000e220000000800 */
[----:B-1----:R-:W-:-:S03]  /*09a0*/  VIADDMNMX R25, R24, R25, R15, PT ;  /* 0x0000001918197246 */ /* 0x002fc6000380010f */
[----:B------:R-:W1:Y:S01]  /*09b0*/  LDS R20, [R17+UR12] ;  /* 0x0000000c11147984 */ /* 0x000e620008000800 */
[----:B--2---:R-:W-:-:S03]  /*09c0*/  VIADDMNMX R21, R28, R24, R21, PT ;  /* 0x000000181c157246 */ /* 0x004fc60003800115 */
[----:B------:R-:W2:Y:S01]  /*09d0*/  LDS R15, [R12+0x4] ;  /* 0x000004000c0f7984 */ /* 0x000ea20000000800 */
[----:B------:R-:W-:Y:S01]  /*09e0*/  VIADDMNMX R19, R26, R28, R19, PT ;  /* 0x0000001c1a137246 */ /* 0x000fe20003800113 */
[----:B------:R-:W-:Y:S01]  /*09f0*/  VIADD R24, R17, UR12 ;  /* 0x0000000c11187c36 */ /* 0x000fe20008000000 */
[----:B------:R-:W-:Y:S03]  /*0a00*/  BAR.SYNC.DEFER_BLOCKING 0x0 ;  /* 0x0000000000007b1d */ /* 0x000fe60000010000 */
[----:B------:R-:W-:-:S03]  /*0a10*/  VIADD R27, R24, UR12 ;  /* 0x0000000c181b7c36 */ /* 0x000fc60008000000 */
[----:B------:R-:W-:Y:S01]  /*0a20*/  LDS R16, [R11+0x8] ;  /* 0x000008000b107984 */ /* 0x000fe20000000800 */
[----:B0-----:R-:W-:-:S03]  /*0a30*/  VIADDMNMX R14, R18, R23, R14, PT ;  /* 0x00000017120e7246 */ /* 0x001fc6000380010e */
[----:B------:R-:W0:Y:S01]  /*0a40*/  LDS R17, [R24+UR12] ;  /* 0x0000000c18117984 */ /* 0x000e220008000800 */
[----:B-1----:R-:W-:-:S03]  /*0a50*/  VIADDMNMX R25, R20, R23, R25, PT ;  /* 0x0000001714197246 */ /* 0x002fc60003800119 */
[----:B------:R-:W1:Y:S01]  /*0a60*/  LDS R23, [R22+UR12] ;  /* 0x0000000c16177984 */ /* 0x000e620008000800 */
[----:B--2---:R-:W-:Y:S01]  /*0a70*/  VIADDMNMX R18, R18, R15, R19, PT ;  /* 0x0000000f12127246 */ /* 0x004fe20003800113 */
[----:B------:R-:W-:Y:S01]  /*0a80*/  VIADD R19, R22, UR12 ;  /* 0x0000000c16137c36 */ /* 0x000fe20008000000 */
[----:B------:R-:W-:Y:S01]  /*0a90*/  VIADDMNMX R20, R15, R20, R21, PT ;  /* 0x000000140f147246 */ /* 0x000fe20003800115 */
[----:B------:R-:W-:Y:S01]  /*0aa0*/  IMAD.U32 R21, RZ, RZ, UR8 ;  /* 0x00000008ff157e24 */ /* 0x000fe2000f8e00ff */
[----:B------:R-:W2:Y:S03]  /*0ab0*/  LDS R15, [R12+0x8] ;  /* 0x000008000c0f7984 */ /* 0x000ea60000000800 */
[----:B------:R-:W-:Y:S01]  /*0ac0*/  IMAD R10, R21, 0x20, R10 ;  /* 0x00000020150a7824 */ /* 0x000fe200078e020a */
[----:B------:R-:W-:Y:S06]  /*0ad0*/  BAR.SYNC.DEFER_BLOCKING 0x0 ;  /* 0x0000000000007b1d */ /* 0x000fec0000010000 */
[----:B------:R-:W-:Y:S01]  /*0ae0*/  LDS R19, [R19+UR12] ;  /* 0x0000000c13137984 */ /* 0x000fe20008000800 */
[----:B0-----:R-:W-:-:S03]  /*0af0*/  VIADDMNMX R25, R17, R16, R25, PT ;  /* 0x0000001011197246 */ /* 0x001fc60003800119 */
[----:B------:R0:W3:Y:S01]  /*0b00*/  LDS R26, [R11+0xc] ;  /* 0x00000c000b1a7984 */ /* 0x0000e20000000800 */
[----:B-1----:R-:W-:-:S03]  /*0b10*/  VIADDMNMX R14, R23, R16, R14, PT ;  /* 0x00000010170e7246 */ /* 0x002fc6000380010e */
[----:B------:R-:W1:Y:S04]  /*0b20*/  LDS R27, [R27+UR12] ;  /* 0x0000000c1b1b7984 */ /* 0x000e680008000800 */
[----:B------:R4:W1:Y:S01]  /*0b30*/  LDS R22, [R12+0xc] ;  /* 0x00000c000c167984 */ /* 0x0008620000000800 */
[----:B--2---:R-:W-:Y:S01]  /*0b40*/  VIADDMNMX R18, R23, R15, R18, PT ;  /* 0x0000000f17127246 */ /* 0x004fe20003800112 */
[----:B0-----:R-:W-:Y:S01]  /*0b50*/  VIADD R11, R11, 0x20 ;  /* 0x000000200b0b7836 */ /* 0x001fe20000000000 */
[----:B------:R-:W-:Y:S01]  /*0b60*/  VIADDMNMX R17, R15, R17, R20, PT ;  /* 0x000000110f117246 */ /* 0x000fe20003800114 */
[----:B----4-:R-:W-:Y:S01]  /*0b70*/  VIADD R12, R12, 0x20 ;  /* 0x000000200c0c7836 */ /* 0x010fe20000000000 */
[-C--:B---3--:R-:W-:Y:S02]  /*0b80*/  VIADDMNMX R21, R19, R26.reuse, R14, PT ;  /* 0x0000001a13157246 */ /* 0x088fe4000380010e */
[----:B-1----:R-:W-:-:S02]  /*0b90*/  VIADDMNMX R15, R27, R26, R25, PT ;  /* 0x0000001a1b0f7246 */ /* 0x002fc40003800119 */
[----:B------:R-:W-:Y:S02]  /*0ba0*/  VIADDMNMX R19, R19, R22, R18, PT ;  /* 0x0000001613137246 */ /* 0x000fe40003800112 */
[----:B------:R-:W-:Y:S01]  /*0bb0*/  VIADDMNMX R17, R22, R27, R17, PT ;  /* 0x0000001b16117246 */ /* 0x000fe20003800111 */
[----:B------:R-:W-:Y:S06]  /*0bc0*/  BAR.SYNC.DEFER_BLOCKING 0x0 ;  /* 0x0000000000007b1d */ /* 0x000fec0000010000 */
[----:B------:R-:W-:Y:S05]  /*0bd0*/  BRA.U UP0, `(.L_x_3) ;  /* 0xfffffff900887547 */ /* 0x000fea000b83ffff */
[----:B------:R-:W-:-:S07]  /*0be0*/  IMAD.U32 R10, RZ, RZ, UR10 ;  /* 0x0000000aff0a7e24 */ /* 0x000fce000f8e00ff */
.L_x_2:
[----:B------:R-:W-:-:S09]  /*0bf0*/  UISETP.NE.AND UP0, UPT, UR11, URZ, UPT ;  /* 0x000000ff0b00728c */ /* 0x000fd2000bf05270 */
[----:B------:R-:W-:Y:S05]  /*0c00*/  BRA.U !UP0, `(.L_x_1) ;  /* 0x00000005089c7547 */ /* 0x000fea000b800000 */
[----:B------:R-:W-:Y:S02]  /*0c10*/  UISETP.GE.U32.AND UP0, UPT, UR11, 0x4, UPT ;  /* 0x000000040b00788c */ /* 0x000fe4000bf06070 */
[----:B------:R-:W-:-:S04]  /*0c20*/  ULOP3.LUT UR6, UR8, 0x3, URZ, 0xc0, !UPT ;  /* 0x0000000308067892 */ /* 0x000fc8000f8ec0ff */
[----:B------:R-:W-:-:S03]  /*0c30*/  UISETP.NE.AND UP1, UPT, UR6, URZ, UPT ;  /* 0x000000ff0600728c */ /* 0x000fc6000bf25270 */
[----:B------:R-:W-:Y:S08]  /*0c40*/  BRA.U !UP0, `(.L_x_4) ;  /* 0x0000000108c87547 */ /* 0x000ff0000b800000 */
[----:B------:R-:W-:Y:S02]  /*0c50*/  IMAD.IADD R11, R13, 0x1, R10 ;  /* 0x000000010d0b7824 */ /* 0x000fe400078e020a */
[C---:B------:R-:W-:Y:S02]  /*0c60*/  IMAD R12, R10.reuse, UR8, R0 ;  /* 0x000000080a0c7c24 */ /* 0x040fe4000f8e0200 */
[----:B------:R-:W-:Y:S01]  /*0c70*/  IMAD.U32 R18, RZ, RZ, UR8 ;  /* 0x00000008ff127e24 */ /* 0x000fe2000f8e00ff */
[C---:B------:R-:W-:Y:S01]  /*0c80*/  LEA R16, R11.reuse, UR4, 0x2 ;  /* 0x000000040b107c11 */ /* 0x040fe2000f8e10ff */
[----:B------:R-:W-:Y:S01]  /*0c90*/  VIADD R10, R10, 0x4 ;  /* 0x000000040a0a7836 */ /* 0x000fe20000000000 */
[C---:B------:R-:W-:Y:S02]  /*0ca0*/  LEA R27, R12.reuse, UR7, 0x2 ;  /* 0x000000070c1b7c11 */ /* 0x040fe4000f8e10ff */
[----:B------:R-:W-:Y:S01]  /*0cb0*/  LEA R11, R11, UR5, 0x2 ;  /* 0x000000050b0b7c11 */ /* 0x000fe2000f8e10ff */
[----:B------:R-:W-:Y:S01]  /*0cc0*/  LDS R20, [R16] ;  /* 0x0000000010147984 */ /* 0x000fe20000000800 */
[----:B------:R-:W-:Y:S01]  /*0cd0*/  LEA R29, R12, UR9, 0x2 ;  /* 0x000000090c1d7c11 */ /* 0x000fe2000f8e10ff */
[----:B------:R-:W-:-:S02]  /*0ce0*/  IMAD R23, R18, 0x4, R27 ;  /* 0x0000000412177824 */ /* 0x000fc400078e021b */
[----:B------:R-:W0:Y:S02]  /*0cf0*/  LDS R14, [R27] ;  /* 0x000000001b0e7984 */ /* 0x000e240000000800 */
[C---:B------:R-:W-:Y:S02]  /*0d00*/  IMAD R25, R18.reuse, 0x4, R29 ;  /* 0x0000000412197824 */ /* 0x040fe400078e021d */
[----:B------:R-:W1:Y:S02]  /*0d10*/  LDS R22, [R11] ;  /* 0x000000000b167984 */ /* 0x000e640000000800 */
[----:B------:R-:W-:Y:S02]  /*0d20*/  IMAD R28, R18, 0x4, R25 ;  /* 0x00000004121c7824 */ /* 0x000fe400078e0219 */
[----:B------:R-:W2:Y:S01]  /*0d30*/  LDS R24, [R29] ;  /* 0x000000001d187984 */ /* 0x000ea20000000800 */
[----:B------:R-:W-:Y:S06]  /*0d40*/  BAR.SYNC.DEFER_BLOCKING 0x0 ;  /* 0x0000000000007b1d */ /* 0x000fec0000010000 */
[----:B------:R-:W-:Y:S01]  /*0d50*/  LDS R27, [R16+0x4] ;  /* 0x00000400101b7984 */ /* 0x000fe20000000800 */
[----:B0----5:R-:W-:-:S03]  /*0d60*/  VIADDMNMX R21, R14, R20, R21, PT ;  /* 0x000000140e157246 */ /* 0x021fc60003800115 */
[----:B------:R-:W0:Y:S01]  /*0d70*/  LDS R12, [R25] ;  /* 0x00000000190c7984 */ /* 0x000e220000000800 */
[----:B-1----:R-:W-:-:S03]  /*0d80*/  VIADDMNMX R19, R14, R22, R19, PT ;  /* 0x000000160e137246 */ /* 0x002fc60003800113 */
[----:B------:R-:W1:Y:S01]  /*0d90*/  LDS R14, [R23] ;  /* 0x00000000170e7984 */ /* 0x000e620000000800 */
[----:B--2---:R-:W-:Y:S02]  /*0da0*/  VIADDMNMX R20, R24, R20, R15, PT ;  /* 0x0000001418147246 */ /* 0x004fe4000380010f */
[----:B------:R-:W-:Y:S01]  /*0db0*/  VIADDMNMX R17, R22, R24, R17, PT ;  /* 0x0000001816117246 */ /* 0x000fe20003800111 */
[----:B------:R-:W-:-:S04]  /*0dc0*/  IMAD R22, R18, 0x4, R23 ;  /* 0x0000000412167824 */ /* 0x000fc800078e0217 */
[C---:B------:R-:W-:Y:S02]  /*0dd0*/  IMAD R26, R18.reuse, 0x4, R22 ;  /* 0x00000004121a7824 */ /* 0x040fe400078e0216 */
[----:B------:R-:W-:Y:S01]  /*0de0*/  IMAD R18, R18, 0x4, R28 ;  /* 0x0000000412127824 */ /* 0x000fe200078e021c */
[-C--:B0-----:R-:W-:Y:S02]  /*0df0*/  VIADDMNMX R20, R12, R27.reuse, R20, PT ;  /* 0x0000001b0c147246 */ /* 0x081fe40003800114 */
[C---:B-1----:R-:W-:Y:S02]  /*0e00*/  VIADDMNMX R15, R14.reuse, R27, R21, PT ;  /* 0x0000001b0e0f7246 */ /* 0x042fe40003800115 */
[----:B------:R-:W0:Y:S01]  /*0e10*/  LDS R21, [R11+0x4] ;  /* 0x000004000b157984 */ /* 0x000e220000000800 */
[----:B------:R-:W-:Y:S06]  /*0e20*/  BAR.SYNC.DEFER_BLOCKING 0x0 ;  /* 0x0000000000007b1d */ /* 0x000fec0000010000 */
[----:B------:R-:W-:Y:S04]  /*0e30*/  LDS R22, [R22] ;  /* 0x0000000016167984 */ /* 0x000fe80000000800 */
[----:B------:R-:W-:Y:S04]  /*0e40*/  LDS R23, [R28] ;  /* 0x000000001c177984 */ /* 0x000fe80000000800 */
[----:B------:R-:W1:Y:S04]  /*0e50*/  LDS R24, [R16+0x8] ;  /* 0x0000080010187984 */ /* 0x000e680000000800 */
[----:B------:R-:W2:Y:S01]  /*0e60*/  LDS R25, [R11+0x8] ;  /* 0x000008000b197984 */ /* 0x000ea20000000800 */
[----:B0-----:R-:W-:-:S02]  /*0e70*/  VIADDMNMX R19, R14, R21, R19, PT ;  /* 0x000000150e137246 */ /* 0x001fc40003800113 */
[----:B------:R-:W-:Y:S01]  /*0e80*/  VIADDMNMX R12, R21, R12, R17, PT ;  /* 0x0000000c150c7246 */ /* 0x000fe20003800111 */
[----:B------:R-:W-:Y:S06]  /*0e90*/  BAR.SYNC.DEFER_BLOCKING 0x0 ;  /* 0x0000000000007b1d */ /* 0x000fec0000010000 */
[----:B------:R-:W-:Y:S04]  /*0ea0*/  LDS R27, [R16+0xc] ;  /* 0x00000c00101b7984 */ /* 0x000fe80000000800 */
[----:B------:R-:W0:Y:S04]  /*0eb0*/  LDS R26, [R26] ;  /* 0x000000001a1a7984 */ /* 0x000e280000000800 */
[----:B------:R-:W3:Y:S01]  /*0ec0*/  LDS R18, [R18] ;  /* 0x0000000012127984 */ /* 0x000ee20000000800 */
[----:B-1----:R-:W-:-:S02]  /*0ed0*/  VIADDMNMX R15, R22, R24, R15, PT ;  /* 0x00000018160f7246 */ /* 0x002fc4000380010f */
[----:B------:R-:W-:Y:S01]  /*0ee0*/  VIADDMNMX R20, R23, R24, R20, PT ;  /* 0x0000001817147246 */ /* 0x000fe20003800114 */
[----:B------:R-:W1:Y:S01]  /*0ef0*/  LDS R29, [R11+0xc] ;  /* 0x00000c000b1d7984 */ /* 0x000e620000000800 */
[----:B--2---:R-:W-:Y:S02]  /*0f00*/  VIADDMNMX R19, R22, R25, R19, PT ;  /* 0x0000001916137246 */ /* 0x004fe40003800113 */
[----:B------:R-:W-:Y:S02]  /*0f10*/  VIADDMNMX R12, R25, R23, R12, PT ;  /* 0x00000017190c7246 */ /* 0x000fe4000380010c */
[-C--:B0-----:R-:W-:Y:S02]  /*0f20*/  VIADDMNMX R21, R26, R27.reuse, R15, PT ;  /* 0x0000001b1a157246 */ /* 0x081fe4000380010f */
[----:B---3--:R-:W-:Y:S02]  /*0f30*/  VIADDMNMX R15, R18, R27, R20, PT ;  /* 0x0000001b120f7246 */ /* 0x008fe40003800114 */
[----:B-1----:R-:W-:-:S02]  /*0f40*/  VIADDMNMX R19, R26, R29, R19, PT ;  /* 0x0000001d1a137246 */ /* 0x002fc40003800113 */
[----:B------:R-:W-:Y:S01]  /*0f50*/  VIADDMNMX R17, R29, R18, R12, PT ;  /* 0x000000121d117246 */ /* 0x000fe2000380010c */
[----:B------:R-:W-:Y:S06]  /*0f60*/  BAR.SYNC.DEFER_BLOCKING 0x0 ;  /* 0x0000000000007b1d */ /* 0x000fec0000010000 */
.L_x_4:
[----:B------:R-:W-:Y:S05]  /*0f70*/  BRA.U !UP1, `(.L_x_1) ;  /* 0x0000000109c07547 */ /* 0x000fea000b800000 */
[----:B------:R-:W-:Y:S02]  /*0f80*/  UISETP.NE.AND UP0, UPT, UR6, 0x1, UPT ;  /* 0x000000010600788c */ /* 0x000fe4000bf05270 */
[----:B------:R-:W-:-:S04]  /*0f90*/  ULOP3.LUT UR10, UR8, 0x1, URZ, 0xc0, !UPT ;  /* 0x00000001080a7892 */ /* 0x000fc8000f8ec0ff */
[----:B------:R-:W-:-:S03]  /*0fa0*/  UISETP.NE.U32.AND UP1, UPT, UR10, 0x1, UPT ;  /* 0x000000010a00788c */ /* 0x000fc6000bf25070 */
[----:B------:R-:W-:Y:S08]  /*0fb0*/  BRA.U !UP0, `(.L_x_5) ;  /* 0x0000000108707547 */ /* 0x000ff0000b800000 */
[----:B------:R-:W-:Y:S02]  /*0fc0*/  IMAD R12, R10, UR8, R0 ;  /* 0x000000080a0c7c24 */ /* 0x000fe4000f8e0200 */
[----:B------:R-:W-:Y:S02]  /*0fd0*/  IMAD.IADD R11, R13, 0x1, R10 ;  /* 0x000000010d0b7824 */ /* 0x000fe400078e020a */
[----:B------:R-:W-:Y:S01]  /*0fe0*/  IMAD.U32 R22, RZ, RZ, UR8 ;  /* 0x00000008ff167e24 */ /* 0x000fe2000f8e00ff */
[----:B------:R-:W-:Y:S01]  /*0ff0*/  LEA R25, R12, UR7, 0x2 ;  /* 0x000000070c197c11 */ /* 0x000fe2000f8e10ff */
[----:B------:R-:W-:Y:S01]  /*1000*/  VIADD R10, R10, 0x2 ;  /* 0x000000020a0a7836 */ /* 0x000fe20000000000 */
[----:B------:R-:W-:Y:S02]  /*1010*/  LEA R14, R12, UR9, 0x2 ;  /* 0x000000090c0e7c11 */ /* 0x000fe4000f8e10ff */
[C---:B------:R-:W-:Y:S01]  /*1020*/  LEA R24, R11.reuse, UR4, 0x2 ;  /* 0x000000040b187c11 */ /* 0x040fe2000f8e10ff */
[C---:B------:R-:W-:Y:S01]  /*1030*/  IMAD R20, R22.reuse, 0x4, R25 ;  /* 0x0000000416147824 */ /* 0x040fe200078e0219 */
[----:B------:R-:W-:Y:S01]  /*1040*/  LEA R26, R11, UR5, 0x2 ;  /* 0x000000050b1a7c11 */ /* 0x000fe2000f8e10ff */
[----:B------:R-:W-:Y:S01]  /*1050*/  IMAD R22, R22, 0x4, R14 ;  /* 0x0000000416167824 */ /* 0x000fe200078e020e */
[----:B------:R-:W-:Y:S04]  /*1060*/  LDS R12, [R25] ;  /* 0x00000000190c7984 */ /* 0x000fe80000000800 */
[----:B------:R-:W-:Y:S04]  /*1070*/  LDS R14, [R14] ;  /* 0x000000000e0e7984 */ /* 0x000fe80000000800 */
[----:B------:R-:W0:Y:S04]  /*1080*/  LDS R18, [R24] ;  /* 0x0000000018127984 */ /* 0x000e280000000800 */
[----:B------:R-:W1:Y:S01]  /*1090*/  LDS R11, [R26] ;  /* 0x000000001a0b7984 */ /* 0x000e620000000800 */
[----:B------:R-:W-:Y:S06]  /*10a0*/  BAR.SYNC.DEFER_BLOCKING 0x0 ;  /* 0x0000000000007b1d */ /* 0x000fec0000010000 */
[----:B------:R-:W-:Y:S04]  /*10b0*/  LDS R16, [R24+0x4] ;  /* 0x0000040018107984 */ /* 0x000fe80000000800 */
[----:B------:R-:W2:Y:S04]  /*10c0*/  LDS R20, [R20] ;  /* 0x0000000014147984 */ /* 0x000ea80000000800 */
[----:B------:R-:W3:Y:S01]  /*10d0*/  LDS R23, [R26+0x4] ;  /* 0x000004001a177984 */ /* 0x000ee20000000800 */
[----:B0----5:R-:W-:-:S02]  /*10e0*/  VIADDMNMX R21, R12, R18, R21, PT ;  /* 0x000000120c157246 */ /* 0x021fc40003800115 */
[----:B------:R-:W-:Y:S01]  /*10f0*/  VIADDMNMX R15, R14, R18, R15, PT ;  /* 0x000000120e0f7246 */ /* 0x000fe2000380010f */
[----:B------:R-:W0:Y:S01]  /*1100*/  LDS R22, [R22] ;  /* 0x0000000016167984 */ /* 0x000e220000000800 */
[----:B-1----:R-:W-:Y:S02]  /*1110*/  VIADDMNMX R19, R12, R11, R19, PT ;  /* 0x0000000b0c137246 */ /* 0x002fe40003800113 */
[----:B------:R-:W-:Y:S02]  /*1120*/  VIADDMNMX R17, R11, R14, R17, PT ;  /* 0x0000000e0b117246 */ /* 0x000fe40003800111 */
[CC--:B--2---:R-:W-:Y:S02]  /*1130*/  VIADDMNMX R21, R20.reuse, R16.reuse, R21, PT ;  /* 0x0000001014157246 */ /* 0x0c4fe40003800115 */
[----:B---3--:R-:W-:Y:S02]  /*1140*/  VIADDMNMX R19, R20, R23, R19, PT ;  /* 0x0000001714137246 */ /* 0x008fe40003800113 */
[----:B0-----:R-:W-:-:S02]  /*1150*/  VIADDMNMX R15, R22, R16, R15, PT ;  /* 0x00000010160f7246 */ /* 0x001fc4000380010f */
[----:B------:R-:W-:Y:S01]  /*1160*/  VIADDMNMX R17, R23, R22, R17, PT ;  /* 0x0000001617117246 */ /* 0x000fe20003800111 */
[----:B------:R-:W-:Y:S06]  /*1170*/  BAR.SYNC.DEFER_BLOCKING 0x0 ;  /* 0x0000000000007b1d */ /* 0x000fec0000010000 */
.L_x_5:
[----:B------:R-:W-:Y:S05]  /*1180*/  BRA.U UP1, `(.L_x_1) ;  /* 0x00000001013c7547 */ /* 0x000fea000b800000 */
[----:B------:R-:W-:Y:S02]  /*1190*/  IMAD.IADD R13, R13, 0x1, R10 ;  /* 0x000000010d0d7824 */ /* 0x000fe400078e020a */
[----:B------:R-:W-:-:S03]  /*11a0*/  IMAD R10, R10, UR8, R0 ;  /* 0x000000080a0a7c24 */ /* 0x000fc6000f8e0200 */
[C---:B------:R-:W-:Y:S02]  /*11b0*/  LEA R0, R13.reuse, UR4, 0x2 ;  /* 0x000000040d007c11 */ /* 0x040fe4000f8e10ff */
[----:B------:R-:W-:Y:S02]  /*11c0*/  LEA R13, R13, UR5, 0x2 ;  /* 0x000000050d0d7c11 */ /* 0x000fe4000f8e10ff */
[C---:B------:R-:W-:Y:S02]  /*11d0*/  LEA R12, R10.reuse, UR9, 0x2 ;  /* 0x000000090a0c7c11 */ /* 0x040fe4000f8e10ff */
[----:B------:R-:W-:Y:S01]  /*11e0*/  LEA R11, R10, UR7, 0x2 ;  /* 0x000000070a0b7c11 */ /* 0x000fe2000f8e10ff */
[----:B------:R-:W-:Y:S04]  /*11f0*/  LDS R0, [R0] ;  /* 0x0000000000007984 */ /* 0x000fe80000000800 */
[----:B------:R-:W0:Y:S04]  /*1200*/  LDS R10, [R11] ;  /* 0x000000000b0a7984 */ /* 0x000e280000000800 */
[----:B------:R-:W1:Y:S04]  /*1210*/  LDS R13, [R13] ;  /* 0x000000000d0d7984 */ /* 0x000e680000000800 */
[----:B------:R-:W2:Y:S01]  /*1220*/  LDS R12, [R12] ;  /* 0x000000000c0c7984 */ /* 0x000ea20000000800 */
[----:B0----5:R-:W-:-:S02]  /*1230*/  VIADDMNMX R21, R10, R0, R21, PT ;  /* 0x000000000a157246 */ /* 0x021fc40003800115 */
[----:B-1----:R-:W-:Y:S02]  /*1240*/  VIADDMNMX R19, R10, R13, R19, PT ;  /* 0x0000000d0a137246 */ /* 0x002fe40003800113 */
[----:B--2---:R-:W-:Y:S02]  /*1250*/  VIADDMNMX R15, R12, R0, R15, PT ;  /* 0x000000000c0f7246 */ /* 0x004fe4000380010f */
[----:B------:R-:W-:Y:S01]  /*1260*/  VIADDMNMX R17, R13, R12, R17, PT ;  /* 0x0000000c0d117246 */ /* 0x000fe20003800111 */
[----:B------:R-:W-:Y:S06]  /*1270*/  BAR.SYNC.DEFER_BLOCKING 0x0 ;  /* 0x0000000000007b1d */ /* 0x000fec0000010000 */
.L_x_1:
[----:B-----5:R-:W-:Y:S04]  /*1280*/  STG.E desc[UR14][R2.64], R21 ;  /* 0x0000001502007986 */ /* 0x020fe8000c10190e */
[----:B------:R-:W-:Y:S04]  /*1290*/  STG.E desc[UR14][R4.64], R15 ;  /* 0x0000000f04007986 */ /* 0x000fe8000c10190e */
[----:B------:R-:W-:Y:S04]  /*12a0*/  STG.E desc[UR14][R6.64], R19 ;  /* 0x0000001306007986 */ /* 0x000fe8000c10190e */
[----:B------:R-:W-:Y:S01]  /*12b0*/  STG.E desc[UR14][R8.64], R17 ;  /* 0x0000001108007986 */ /* 0x000fe2000c10190e */
[----:B------:R-:W-:Y:S05]  /*12c0*/  EXIT ;  /* 0x000000000000794d */ /* 0x000fea0003800000 */
.L_x_0:
[----:B------:R-:W-:-:S09]  /*12d0*/  UISETP.GE.AND UP0, UPT, UR8, 0x1, UPT ;  /* 0x000000010800788c */ /* 0x000fd2000bf06270 */
[----:B------:R-:W-:Y:S05]  /*12e0*/  BRA.U !UP0, `(.L_x_6) ;  /* 0x0000000508d87547 */ /* 0x000fea000b800000 */
[----:B------:R-:W-:Y:S01]  /*12f0*/  UIADD3 UR5, UPT, UPT, UR8, -0x1, URZ ;  /* 0xffffffff08057890 */ /* 0x000fe2000fffe0ff */
[----:B0-----:R-:W-:Y:S01]  /*1300*/  IMAD.MOV.U32 R5, RZ, RZ, RZ ;  /* 0x000000ffff057224 */ /* 0x001fe200078e00ff */
[----:B------:R-:W-:Y:S02]  /*1310*/  ULOP3.LUT UR9, UR8, 0x7, URZ, 0xc0, !UPT ;  /* 0x0000000708097892 */ /* 0x000fe4000f8ec0ff */
[----:B------:R-:W-:Y:S02]  /*1320*/  UISETP.GE.U32.AND UP1, UPT, UR5, 0x7, UPT ;  /* 0x000000070500788c */ /* 0x000fe4000bf26070 */
[----:B------:R-:W-:-:S07]  /*1330*/  UISETP.NE.AND UP0, UPT, UR9, URZ, UPT ;  /* 0x000000ff0900728c */ /* 0x000fce000bf05270 */
[----:B------:R-:W-:Y:S05]  /*1340*/  BRA.U !UP1, `(.L_x_7) ;  /* 0x0000000109d47547 */ /* 0x000fea000b800000 */
[----:B------:R-:W-:Y:S01]  /*1350*/  IMAD.U32 R5, RZ, RZ, UR6 ;  /* 0x00000006ff057e24 */ /* 0x000fe2000f8e00ff */
[----:B------:R-:W-:Y:S01]  /*1360*/  ULOP3.LUT UR10, UR8, 0x7ffffff8, URZ, 0xc0, !UPT ;  /* 0x7ffffff8080a7892 */ /* 0x000fe2000f8ec0ff */
[----:B------:R-:W-:Y:S02]  /*1370*/  LEA R4, R13, UR4, 0x2 ;  /* 0x000000040d047c11 */ /* 0x000fe4000f8e10ff */
[----:B------:R-:W-:Y:S01]  /*1380*/  IMAD R6, R5, 0x2, R0 ;  /* 0x0000000205067824 */ /* 0x000fe200078e0200 */
[----:B------:R-:W-:Y:S02]  /*1390*/  UIADD3 UR5, UPT, UPT, -UR10, URZ, URZ ;  /* 0x000000ff0a057290 */ /* 0x000fe4000fffe1ff */
[----:B------:R-:W-:Y:S02]  /*13a0*/  VIADD R4, R4, 0x10 ;  /* 0x0000001004047836 */ /* 0x000fe40000000000 */
[----:B------:R-:W-:Y:S01]  /*13b0*/  IMAD.U32 R5, RZ, RZ, UR10 ;  /* 0x0000000aff057e24 */ /* 0x000fe2000f8e00ff */
[----:B------:R-:W-:-:S07]  /*13c0*/  LEA R6, R6, UR4, 0x2 ;  /* 0x0000000406067c11 */ /* 0x000fce000f8e10ff */
.L_x_8:
[----:B------:R-:W-:Y:S01]  /*13d0*/  LDS R14, [R4+-0x10] ;  /* 0xfffff000040e7984 */ /* 0x000fe20000000800 */
[----:B------:R-:W-:Y:S01]  /*13e0*/  IMAD.U32 R7, RZ, RZ, UR8 ;  /* 0x00000008ff077e24 */ /* 0x000fe2000f8e00ff */
[----:B------:R-:W-:Y:S02]  /*13f0*/  UIADD3 UR5, UPT, UPT, UR5, 0x8, URZ ;  /* 0x0000000805057890 */ /* 0x000fe4000fffe0ff */
[----:B------:R0:W1:Y:S01]  /*1400*/  LDS R16, [R6] ;  /* 0x0000000006107984 */ /* 0x0000620000000800 */
[C---:B------:R-:W-:Y:S01]  /*1410*/  IMAD R8, R7.reuse, 0x4, R6 ;  /* 0x0000000407087824 */ /* 0x040fe200078e0206 */
[----:B------:R-:W-:Y:S01]  /*1420*/  UISETP.NE.AND UP1, UPT, UR5, URZ, UPT ;  /* 0x000000ff0500728c */ /* 0x000fe2000bf25270 */
[----:B------:R-:W-:Y:S02]  /*1430*/  BAR.SYNC.DEFER_BLOCKING 0x0 ;  /* 0x0000000000007b1d */ /* 0x000fe40000010000 */
[C---:B------:R-:W-:Y:S02]  /*1440*/  IMAD R10, R7.reuse, 0x4, R8 ;  /* 0x00000004070a7824 */ /* 0x040fe400078e0208 */
[----:B0-----:R-:W-:-:S02]  /*1450*/  IMAD R6, R7, 0x20, R6 ;  /* 0x0000002007067824 */ /* 0x001fc400078e0206 */
[----:B------:R-:W-:-:S04]  /*1460*/  IMAD R22, R7, 0x4, R10 ;  /* 0x0000000407167824 */ /* 0x000fc800078e020a */
[----:B------:R-:W-:-:S04]  /*1470*/  IMAD R24, R7, 0x4, R22 ;  /* 0x0000000407187824 */ /* 0x000fc800078e0216 */
[----:B------:R-:W-:-:S04]  /*1480*/  IMAD R12, R7, 0x4, R24 ;  /* 0x00000004070c7824 */ /* 0x000fc800078e0218 */
[C---:B------:R-:W-:Y:S01]  /*1490*/  IMAD R26, R7.reuse, 0x4, R12 ;  /* 0x00000004071a7824 */ /* 0x040fe200078e020c */
[----:B-----5:R0:W-:Y:S04]  /*14a0*/  LDS R17, [R8] ;  /* 0x0000000008117984 */ /* 0x0201e80000000800 */
[----:B------:R-:W2:Y:S01]  /*14b0*/  LDS R18, [R4+-0xc] ;  /* 0xfffff40004127984 */ /* 0x000ea20000000800 */
[----:B------:R-:W-:Y:S01]  /*14c0*/  BAR.SYNC.DEFER_BLOCKING 0x0 ;  /* 0x0000000000007b1d */ /* 0x000fe20000010000 */
[----:B0-----:R-:W-:Y:S01]  /*14d0*/  IMAD R8, R7, 0x4, R26 ;  /* 0x0000000407087824 */ /* 0x001fe200078e021a */
[----:B-1----:R-:W-:-:S04]  /*14e0*/  VIADDMNMX R14, R16, R14, R21, PT ;  /* 0x0000000e100e7246 */ /* 0x002fc80003800115 */
[----:B------:R-:W-:Y:S04]  /*14f0*/  LDS R19, [R10] ;  /* 0x000000000a137984 */ /* 0x000fe80000000800 */
[----:B------:R-:W0:Y:S01]  /*1500*/  LDS R20, [R4+-0x8] ;  /* 0xfffff80004147984 */ /* 0x000e220000000800 */
[----:B------:R-:W-:Y:S01]  /*1510*/  BAR.SYNC.DEFER_BLOCKING 0x0 ;  /* 0x0000000000007b1d */ /* 0x000fe20000010000 */
[----:B--2---:R-:W-:-:S05]  /*1520*/  VIADDMNMX R14, R17, R18, R14, PT ;  /* 0x00000012110e7246 */ /* 0x004fca000380010e */
[----:B------:R-:W-:Y:S04]  /*1530*/  LDS R22, [R22] ;  /* 0x0000000016167984 */ /* 0x000fe80000000800 */
[----:B------:R-:W1:Y:S01]  /*1540*/  LDS R23, [R4+-0x4] ;  /* 0xfffffc0004177984 */ /* 0x000e620000000800 */
[----:B------:R-:W-:Y:S01]  /*1550*/  BAR.SYNC.DEFER_BLOCKING 0x0 ;  /* 0x0000000000007b1d */ /* 0x000fe20000010000 */
[----:B0-----:R-:W-:-:S05]  /*1560*/  VIADDMNMX R14, R19, R20, R14, PT ;  /* 0x00000014130e7246 */ /* 0x001fca000380010e */
[----:B------:R-:W-:Y:S04]  /*1570*/  LDS R24, [R24] ;  /* 0x0000000018187984 */ /* 0x000fe80000000800 */
[----:B------:R-:W0:Y:S01]  /*1580*/  LDS R25, [R4] ;  /* 0x0000000004197984 */ /* 0x000e220000000800 */
[----:B------:R-:W-:Y:S01]  /*1590*/  BAR.SYNC.DEFER_BLOCKING 0x0 ;  /* 0x0000000000007b1d */ /* 0x000fe20000010000 */
[----:B-1----:R-:W-:-:S05]  /*15a0*/  VIADDMNMX R14, R22, R23, R14, PT ;  /* 0x00000017160e7246 */ /* 0x002fca000380010e */
[----:B------:R-:W-:Y:S04]  /*15b0*/  LDS R12, [R12] ;  /* 0x000000000c0c7984 */ /* 0x000fe80000000800 */
[----:B------:R-:W1:Y:S01]  /*15c0*/  LDS R15, [R4+0x4] ;  /* 0x00000400040f7984 */ /* 0x000e620000000800 */
[----:B------:R-:W-:Y:S01]  /*15d0*/  BAR.SYNC.DEFER_BLOCKING 0x0 ;  /* 0x0000000000007b1d */ /* 0x000fe20000010000 */
[----:B0-----:R-:W-:-:S05]  /*15e0*/  VIADDMNMX R14, R24, R25, R14, PT ;  /* 0x00000019180e7246 */ /* 0x001fca000380010e */
[----:B------:R-:W-:Y:S04]  /*15f0*/  LDS R10, [R26] ;  /* 0x000000001a0a7984 */ /* 0x000fe80000000800 */
[----:B------:R-:W0:Y:S01]  /*1600*/  LDS R11, [R4+0x8] ;  /* 0x00000800040b7984 */ /* 0x000e220000000800 */
[----:B------:R-:W-:Y:S01]  /*1610*/  BAR.SYNC.DEFER_BLOCKING 0x0 ;  /* 0x0000000000007b1d */ /* 0x000fe20000010000 */
[----:B-1----:R-:W-:-:S05]  /*1620*/  VIADDMNMX R12, R12, R15, R14, PT ;  /* 0x0000000f0c0c7246 */ /* 0x002fca000380010e */
[----:B------:R-:W-:Y:S04]  /*1630*/  LDS R8, [R8] ;  /* 0x0000000008087984 */ /* 0x000fe80000000800 */
[----:B------:R1:W2:Y:S01]  /*1640*/  LDS R9, [R4+0xc] ;  /* 0x00000c0004097984 */ /* 0x0002a20000000800 */
[----:B0-----:R-:W-:Y:S01]  /*1650*/  VIADDMNMX R10, R10, R11, R12, PT ;  /* 0x0000000b0a0a7246 */ /* 0x001fe2000380010c */
[----:B-1----:R-:W-:-:S03]  /*1660*/  VIADD R4, R4, 0x20 ;  /* 0x0000002004047836 */ /* 0x002fc60000000000 */
[----:B--2---:R-:W-:Y:S01]  /*1670*/  VIADDMNMX R21, R8, R9, R10, PT ;  /* 0x0000000908157246 */ /* 0x004fe2000380010a */
[----:B------:R-:W-:Y:S06]  /*1680*/  BAR.SYNC.DEFER_BLOCKING 0x0 ;  /* 0x0000000000007b1d */ /* 0x000fec0000010000 */
[----:B------:R-:W-:Y:S05]  /*1690*/  BRA.U UP1, `(.L_x_8) ;  /* 0xfffffffd014c7547 */ /* 0x000fea000b83ffff */
.L_x_7:
[----:B------:R-:W-:Y:S05]  /*16a0*/  BRA.U !UP0, `(.L_x_6) ;  /* 0x0000000108e87547 */ /* 0x000fea000b800000 */
[----:B------:R-:W-:Y:S02]  /*16b0*/  UISETP.GE.U32.AND UP0, UPT, UR9, 0x4, UPT ;  /* 0x000000040900788c */ /* 0x000fe4000bf06070 */
[----:B------:R-:W-:-:S04]  /*16c0*/  ULOP3.LUT UR5, UR8, 0x3, URZ, 0xc0, !UPT ;  /* 0x0000000308057892 */ /* 0x000fc8000f8ec0ff */
[----:B------:R-:W-:-:S03]  /*16d0*/  UISETP.NE.AND UP1, UPT, UR5, URZ, UPT ;  /* 0x000000ff0500728c */ /* 0x000fc6000bf25270 */
[----:B------:R-:W-:Y:S08]  /*16e0*/  BRA.U !UP0, `(.L_x_9) ;  /* 0x0000000108647547 */ /* 0x000ff0000b800000 */
[----:B------:R-:W-:Y:S02]  /*16f0*/  IMAD R6, R5, UR8, R0 ;  /* 0x0000000805067c24 */ /* 0x000fe4000f8e0200 */
[----:B------:R-:W-:Y:S02]  /*1700*/  IMAD.IADD R4, R13, 0x1, R5 ;  /* 0x000000010d047824 */ /* 0x000fe400078e0205 */
[----:B------:R-:W-:Y:S01]  /*1710*/  IMAD.U32 R11, RZ, RZ, UR8 ;  /* 0x00000008ff0b7e24 */ /* 0x000fe2000f8e00ff */
[----:B------:R-:W-:Y:S01]  /*1720*/  LEA R7, R6, UR7, 0x2 ;  /* 0x0000000706077c11 */ /* 0x000fe2000f8e10ff */
[----:B------:R-:W-:Y:S01]  /*1730*/  VIADD R5, R5, 0x4 ;  /* 0x0000000405057836 */ /* 0x000fe20000000000 */
[----:B------:R-:W-:-:S03]  /*1740*/  LEA R4, R4, UR4, 0x2 ;  /* 0x0000000404047c11 */ /* 0x000fc6000f8e10ff */
[C---:B------:R-:W-:Y:S02]  /*1750*/  IMAD R8, R11.reuse, 0x4, R7 ;  /* 0x000000040b087824 */ /* 0x040fe400078e0207 */
[----:B------:R-:W-:Y:S02]  /*1760*/  LDS R7, [R7] ;  /* 0x0000000007077984 */ /* 0x000fe40000000800 */
[C---:B------:R-:W-:Y:S02]  /*1770*/  IMAD R10, R11.reuse, 0x4, R8 ;  /* 0x000000040b0a7824 */ /* 0x040fe400078e0208 */
[----:B------:R-:W0:Y:S02]  /*1780*/  LDS R6, [R4] ;  /* 0x0000000004067984 */ /* 0x000e240000000800 */
[----:B------:R-:W-:Y:S01]  /*1790*/  IMAD R12, R11, 0x4, R10 ;  /* 0x000000040b0c7824 */ /* 0x000fe200078e020a */
[----:B------:R-:W-:Y:S06]  /*17a0*/  BAR.SYNC.DEFER_BLOCKING 0x0 ;  /* 0x0000000000007b1d */ /* 0x000fec0000010000 */
[----:B------:R-:W-:Y:S04]  /*17b0*/  LDS R8, [R8] ;  /* 0x0000000008087984 */ /* 0x000fe80000000800 */
[----:B------:R-:W1:Y:S01]  /*17c0*/  LDS R9, [R4+0x4] ;  /* 0x0000040004097984 */ /* 0x000e620000000800 */
[----:B------:R-:W-:Y:S01]  /*17d0*/  BAR.SYNC.DEFER_BLOCKING 0x0 ;  /* 0x0000000000007b1d */ /* 0x000fe20000010000 */
[----:B0----5:R-:W-:-:S05]  /*17e0*/  VIADDMNMX R6, R7, R6, R21, PT ;  /* 0x0000000607067246 */ /* 0x021fca0003800115 */
[----:B------:R-:W-:Y:S04]  /*17f0*/  LDS R10, [R10] ;  /* 0x000000000a0a7984 */ /* 0x000fe80000000800 */
[----:B------:R-:W0:Y:S01]  /*1800*/  LDS R11, [R4+0x8] ;  /* 0x00000800040b7984 */ /* 0x000e220000000800 */
[----:B------:R-:W-:Y:S01]  /*1810*/  BAR.SYNC.DEFER_BLOCKING 0x0 ;  /* 0x0000000000007b1d */ /* 0x000fe20000010000 */
[----:B-1----:R-:W-:-:S05]  /*1820*/  VIADDMNMX R6, R8, R9, R6, PT ;  /* 0x0000000908067246 */ /* 0x002fca0003800106 */
[----:B------:R-:W-:Y:S04]  /*1830*/  LDS R15, [R4+0xc] ;  /* 0x00000c00040f7984 */ /* 0x000fe80000000800 */
[----:B------:R-:W1:Y:S01]  /*1840*/  LDS R12, [R12] ;  /* 0x000000000c0c7984 */ /* 0x000e620000000800 */
[----:B0-----:R-:W-:-:S04]  /*1850*/  VIADDMNMX R6, R10, R11, R6, PT ;  /* 0x0000000b0a067246 */ /* 0x001fc80003800106 */
[----:B-1----:R-:W-:Y:S01]  /*1860*/  VIADDMNMX R21, R12, R15, R6, PT ;  /* 0x0000000f0c157246 */ /* 0x002fe20003800106 */
[----:B------:R-:W-:Y:S06]  /*1870*/  BAR.SYNC.DEFER_BLOCKING 0x0 ;  /* 0x0000000000007b1d */ /* 0x000fec0000010000 */
.L_x_9:
        /* <DEDUP_REMOVED lines=10> */
[----:B------:R-:W-:-:S03]  /*1920*/  LEA R9, R4, UR4, 0x2 ;  /* 0x0000000404097c11 */ /* 0x000fc6000f8e10ff */
[----:B------:R-:W-:Y:S02]  /*1930*/  IMAD R8, R7, 0x4, R6 ;  /* 0x0000000407087824 */ /* 0x000fe400078e0206 */
[----:B------:R-:W-:Y:S04]  /*1940*/  LDS R6, [R6] ;  /* 0x0000000006067984 */ /* 0x000fe80000000800 */
[----:B------:R-:W0:Y:S01]  /*1950*/  LDS R4, [R9] ;  /* 0x0000000009047984 */ /* 0x000e220000000800 */
[----:B------:R-:W-:Y:S06]  /*1960*/  BAR.SYNC.DEFER_BLOCKING 0x0 ;  /* 0x0000000000007b1d */ /* 0x000fec0000010000 */
[----:B------:R-:W-:Y:S04]  /*1970*/  LDS R7, [R9+0x4] ;  /* 0x0000040009077984 */ /* 0x000fe80000000800 */
[----:B------:R-:W1:Y:S01]  /*1980*/  LDS R8, [R8] ;  /* 0x0000000008087984 */ /* 0x000e620000000800 */
[----:B0----5:R-:W-:-:S04]  /*1990*/  VIADDMNMX R4, R6, R4, R21, PT ;  /* 0x0000000406047246 */ /* 0x021fc80003800115 */
[----:B-1----:R-:W-:Y:S01]  /*19a0*/  VIADDMNMX R21, R8, R7, R4, PT ;  /* 0x0000000708157246 */ /* 0x002fe20003800104 */
[----:B------:R-:W-:Y:S06]  /*19b0*/  BAR.SYNC.DEFER_BLOCKING 0x0 ;  /* 0x0000000000007b1d */ /* 0x000fec0000010000 */
.L_x_10:
[----:B------:R-:W-:Y:S05]  /*19c0*/  BRA.U UP1, `(.L_x_6) ;  /* 0x0000000101207547 */ /* 0x000fea000b800000 */
[----:B------:R-:W-:Y:S02]  /*19d0*/  IMAD R0, R5, UR8, R0 ;  /* 0x0000000805007c24 */ /* 0x000fe4000f8e0200 */
[----:B------:R-:W-:-:S03]  /*19e0*/  IMAD.IADD R13, R13, 0x1, R5 ;  /* 0x000000010d0d7824 */ /* 0x000fc600078e0205 */
[----:B------:R-:W-:Y:S02]  /*19f0*/  LEA R4, R0, UR7, 0x2 ;  /* 0x0000000700047c11 */ /* 0x000fe4000f8e10ff */
[----:B------:R-:W-:-:S04]  /*1a00*/  LEA R13, R13, UR4, 0x2 ;  /* 0x000000040d0d7c11 */ /* 0x000fc8000f8e10ff */
[----:B------:R-:W-:Y:S04]  /*1a10*/  LDS R4, [R4] ;  /* 0x0000000004047984 */ /* 0x000fe80000000800 */
[----:B------:R-:W0:Y:S02]  /*1a20*/  LDS R0, [R13] ;  /* 0x000000000d007984 */ /* 0x000e240000000800 */
[----:B0----5:R-:W-:Y:S01]  /*1a30*/  VIADDMNMX R21, R4, R0, R21, PT ;  /* 0x0000000004157246 */ /* 0x021fe20003800115 */
[----:B------:R-:W-:Y:S06]  /*1a40*/  BAR.SYNC.DEFER_BLOCKING 0x0 ;  /* 0x0000000000007b1d */ /* 0x000fec0000010000 */
.L_x_6:
[----:B-----5:R-:W-:Y:S01]  /*1a50*/  STG.E desc[UR14][R2.64], R21 ;  /* 0x0000001502007986 */ /* 0x020fe2000c10190e */
[----:B------:R-:W-:Y:S05]  /*1a60*/  EXIT ;  /* 0x000000000000794d */ /* 0x000fea0003800000 */
.L_x_11:
[----:B------:R-:W-:-:S00]  /*1a70*/  BRA `(.L_x_11) ;  /* 0xfffffffc00fc7947 */ /* 0x000fc0000383ffff */
[----:B------:R-:W-:-:S00]  /*1a80*/  NOP ;  /* 0x0000000000007918 */ /* 0x000fc00000000000 */
[----:B------:R-:W-:-:S00]  /*1a90*/  NOP ;  /* 0x0000000000007918 */ /* 0x000fc00000000000 */
[----:B------:R-:W-:-:S00]  /*1aa0*/  NOP ;  /* 0x0000000000007918 */ /* 0x000fc00000000000 */
[----:B------:R-:W-:-:S00]  /*1ab0*/  NOP ;  /* 0x0000000000007918 */ /* 0x000fc00000000000 */
[----:B------:R-:W-:-:S00]  /*1ac0*/  NOP ;  /* 0x0000000000007918 */ /* 0x000fc00000000000 */
[----:B------:R-:W-:-:S00]  /*1ad0*/  NOP ;  /* 0x0000000000007918 */ /* 0x000fc00000000000 */
[----:B------:R-:W-:-:S00]  /*1ae0*/  NOP ;  /* 0x0000000000007918 */ /* 0x000fc00000000000 */
[----:B------:R-:W-:-:S00]  /*1af0*/  NOP ;  /* 0x0000000000007918 */ /* 0x000fc00000000000 */
.L_x_27:


//--------------------- .text._Z13floyd_phaseIIiPiii --------------------------
	.section	.text._Z13floyd_phaseIIiPiii,"ax",@progbits
	.align	128
        .global         _Z13floyd_phaseIIiPiii
        .type           _Z13floyd_phaseIIiPiii,@function
        .size           _Z13floyd_phaseIIiPiii,(.L_x_28 - _Z13floyd_phaseIIiPiii)
        .other          _Z13floyd_phaseIIiPiii,@"STO_CUDA_ENTRY STV_DEFAULT"
_Z13floyd_phaseIIiPiii:
.text._Z13floyd_phaseIIiPiii:
[----:B------:R-:W-:Y:S08]  /*0000*/  LDC R1, c[0x0][0x37c] ;  /* 0x0000df00ff017b82 */ /* 0x000ff00000000800 */
[----:B------:R-:W0:Y:S08]  /*0010*/  S2UR UR4, SR_CTAID.X ;  /* 0x00000000000479c3 */ /* 0x000e300000002500 */
[----:B------:R-:W0:Y:S02]  /*0020*/  LDC R11, c[0x0][0x380] ;  /* 0x0000e000ff0b7b82 */ /* 0x000e240000000800 */
[----:B0-----:R-:W-:-:S13]  /*0030*/  ISETP.NE.AND P0, PT, R11, UR4, PT ;  /* 0x000000040b007c0c */ /* 0x001fda000bf05270 */
[----:B------:R-:W-:Y:S05]  /*0040*/  @!P0 EXIT ;  /* 0x000000000000894d */ /* 0x000fea0003800000 */
[----:B------:R-:W0:Y:S01]  /*0050*/  S2UR UR12, SR_CTAID.Y ;  /* 0x00000000000c79c3 */ /* 0x000e220000002600 */
[----:B------:R-:W1:Y:S01]  /*0060*/  S2R R0, SR_TID.Y ;  /* 0x0000000000007919 */ /* 0x000e620000002200 */
[----:B------:R-:W1:Y:S01]  /*0070*/  LDCU.64 UR8, c[0x0][0x390] ;  /* 0x00007200ff0877ac */ /* 0x000e620008000a00 */
[----:B------:R-:W2:Y:S01]  /*0080*/  S2R R5, SR_TID.X ;  /* 0x0000000000057919 */ /* 0x000ea20000002100 */
[----:B------:R-:W3:Y:S04]  /*0090*/  LDCU.64 UR6, c[0x0][0x388] ;  /* 0x00007100ff0677ac */ /* 0x000ee80008000a00 */
[----:B------:R-:W4:Y:S01]  /*00a0*/  LDC R6, c[0x0][0x360] ;  /* 0x0000d800ff067b82 */ /* 0x000f220000000800 */
[----:B------:R-:W5:Y:S07]  /*00b0*/  LDCU.64 UR10, c[0x0][0x358] ;  /* 0x00006b00ff0a77ac */ /* 0x000f6e0008000a00 */
[----:B------:R-:W5:Y:S01]  /*00c0*/  LDC R3, c[0x0][0x360] ;  /* 0x0000d800ff037b82 */ /* 0x000f620000000800 */
[----:B0-----:R-:W-:-:S06]  /*00d0*/  UISETP.NE.AND UP0, UPT, UR12, URZ, UPT ;  /* 0x000000ff0c00728c */ /* 0x001fcc000bf05270 */
[----:B------:R-:W-:Y:S01]  /*00e0*/  PLOP3.LUT P0, PT, PT, PT, UP0, 0x80, 0x8 ;  /* 0x000000000008781c */ /* 0x000fe20003f0f008 */
[----:B-1----:R-:W-:-:S04]  /*00f0*/  IMAD R2, R11, UR8, R0 ;  /* 0x000000080b027c24 */ /* 0x002fc8000f8e0200 */
[----:B---3--:R-:W-:Y:S01]  /*0100*/  @!UP0 UMOV UR5, UR7 ;  /* 0x0000000700058c82 */ /* 0x008fe20008000000 */
[----:B--2---:R-:W-:Y:S01]  /*0110*/  IMAD R11, R11, UR8, R5 ;  /* 0x000000080b0b7c24 */ /* 0x004fe2000f8e0205 */
[----:B------:R-:W-:Y:S01]  /*0120*/  MOV R7, UR5 ;  /* 0x0000000500077c02 */ /* 0x000fe20008000f00 */
[----:B------:R-:W-:Y:S01]  /*0130*/  IMAD R4, R2, UR9, RZ ;  /* 0x0000000902047c24 */ /* 0x000fe2000f8e02ff */
[----:B------:R-:W-:-:S04]  /*0140*/  @UP0 UMOV UR5, UR7 ;  /* 0x0000000700050c82 */ /* 0x000fc80008000000 */
[----:B-----5:R-:W-:Y:S01]  /*0150*/  @P0 IMAD R2, R3, UR4, R0 ;  /* 0x0000000403020c24 */ /* 0x020fe2000f8e0200 */
[----:B------:R-:W-:Y:S01]  /*0160*/  IADD3 R9, PT, PT, R4, R11, RZ ;  /* 0x0000000b04097210 */ /* 0x000fe20007ffe0ff */
[----:B----4-:R-:W-:Y:S01]  /*0170*/  @!P0 IMAD R11, R6, UR4, R5 ;  /* 0x00000004060b8c24 */ /* 0x010fe2000f8e0205 */
[----:B------:R-:W-:Y:S01]  /*0180*/  @!UP0 UMOV UR4, UR6 ;  /* 0x0000000600048c82 */ /* 0x000fe20008000000 */
[----:B------:R-:W-:Y:S01]  /*0190*/  @P0 IMAD R4, R2, UR9, RZ ;  /* 0x0000000902040c24 */ /* 0x000fe2000f8e02ff */
[----:B------:R-:W-:Y:S01]  /*01a0*/  MOV R3, UR5 ;  /* 0x0000000500037c02 */ /* 0x000fe20008000f00 */
[----:B------:R-:W-:Y:S01]  /*01b0*/  IMAD.U32 R6, RZ, RZ, UR4 ;  /* 0x00000004ff067e24 */ /* 0x000fe2000f8e00ff */
[----:B------:R-:W-:Y:S01]  /*01c0*/  @UP0 UMOV UR4, UR6 ;  /* 0x0000000600040c82 */ /* 0x000fe20008000000 */
[----:B------:R-:W-:Y:S02]  /*01d0*/  IMAD.IADD R11, R11, 0x1, R4 ;  /* 0x000000010b0b7824 */ /* 0x000fe400078e0204 */
[----:B------:R-:W-:-:S02]  /*01e0*/  IMAD.U32 R2, RZ, RZ, UR4 ;  /* 0x00000004ff027e24 */ /* 0x000fc4000f8e00ff */
[----:B------:R-:W-:-:S04]  /*01f0*/  @!P0 IMAD.WIDE R6, R9, 0x4, R6 ;  /* 0x0000000409068825 */ /* 0x000fc800078e0206 */
[--C-:B------:R-:W-:Y:S02]  /*0200*/  @P0 IMAD.WIDE R8, R9, 0x4, R2.reuse ;  /* 0x0000000409080825 */ /* 0x100fe400078e0202 */
[----:B------:R-:W2:Y:S02]  /*0210*/  @!P0 LDG.E R6, desc[UR10][R6.64] ;  /* 0x0000000a06068981 */ /* 0x000ea4000c1e1900 */
[----:B------:R-:W-:Y:S02]  /*0220*/  IMAD.WIDE R2, R11, 0x4, R2 ;  /* 0x000000040b027825 */ /* 0x000fe400078e0202 */
[----:B------:R0:W3:Y:S04]  /*0230*/  @P0 LDG.E R13, desc[UR10][R8.64] ;  /* 0x0000000a080d0981 */ /* 0x0000e8000c1e1900 */
[----:B------:R-:W4:Y:S01]  /*0240*/  LDG.E R12, desc[UR10][R2.64] ;  /* 0x0000000a020c7981 */ /* 0x000f22000c1e1900 */
[----:B------:R-:W1:Y:S01]  /*0250*/  S2UR UR5, SR_CgaCtaId ;  /* 0x00000000000579c3 */ /* 0x000e620000008800 */
[----:B------:R-:W-:Y:S01]  /*0260*/  UMOV UR4, 0x400 ;  /* 0x0000040000047882 */ /* 0x000fe20000000000 */
[--C-:B------:R-:W-:Y:S01]  /*0270*/  @!P0 IMAD R4, R5, UR8, R0.reuse ;  /* 0x0000000805048c24 */ /* 0x100fe2000f8e0200 */
[----:B------:R-:W-:Y:S01]  /*0280*/  @!P0 MOV R10, R5 ;  /* 0x00000005000a8202 */ /* 0x000fe20000000f00 */
[----:B------:R-:W-:Y:S01]  /*0290*/  @!P0 IMAD.MOV.U32 R11, RZ, RZ, R0 ;  /* 0x000000ffff0b8224 */ /* 0x000fe200078e0000 */
[----:B------:R-:W-:Y:S01]  /*02a0*/  @P0 MOV R10, R0 ;  /* 0x00000000000a0202 */ /* 0x000fe20000000f00 */
[----:B------:R-:W-:-:S04]  /*02b0*/  @P0 IMAD.MOV.U32 R11, RZ, RZ, R5 ;  /* 0x000000ffff0b0224 */ /* 0x000fc800078e0005 */
[----:B0-----:R-:W-:Y:S01]  /*02c0*/  IMAD R8, R11, UR8, R10 ;  /* 0x000000080b087c24 */ /* 0x001fe2000f8e020a */
[----:B-1----:R-:W-:Y:S02]  /*02d0*/  ULEA UR7, UR5, UR4, 0x18 ;  /* 0x0000000405077291 */ /* 0x002fe4000f8ec0ff */
[----:B------:R-:W-:-:S04]  /*02e0*/  UIMAD UR4, UR8, UR8, URZ ;  /* 0x00000008080472a4 */ /* 0x000fc8000f8e02ff */
[----:B------:R-:W-:Y:S01]  /*02f0*/  USHF.L.U32 UR6, UR4, 0x2, URZ ;  /* 0x0000000204067899 */ /* 0x000fe200080006ff */
[----:B------:R-:W-:Y:S02]  /*0300*/  @!UP0 UMOV UR5, UR7 ;  /* 0x0000000700058c82 */ /* 0x000fe40008000000 */
[----:B------:R-:W-:Y:S01]  /*0310*/  @!P0 LEA R7, R4, UR5, 0x2 ;  /* 0x0000000504078c11 */ /* 0x000fe2000f8e10ff */
[----:B------:R-:W-:Y:S01]  /*0320*/  @UP0 UMOV UR5, UR7 ;  /* 0x0000000700050c82 */ /* 0x000fe20008000000 */
[----:B------:R-:W-:Y:S01]  /*0330*/  @P0 IMAD R4, R0, UR8, R5 ;  /* 0x0000000800040c24 */ /* 0x000fe2000f8e0205 */
[----:B------:R-:W-:-:S04]  /*0340*/  UIADD3 UR4, UPT, UPT, UR5, UR6, URZ ;  /* 0x0000000605047290 */ /* 0x000fc8000fffe0ff */
[----:B------:R-:W-:Y:S02]  /*0350*/  @P0 LEA R4, R4, UR5, 0x2 ;  /* 0x0000000504040c11 */ /* 0x000fe4000f8e10ff */
[----:B------:R-:W-:Y:S01]  /*0360*/  LEA R9, R8, UR4, 0x2 ;  /* 0x0000000408097c11 */ /* 0x000fe2000f8e10ff */
[----:B------:R-:W-:Y:S01]  /*0370*/  UISETP.NE.AND UP0, UPT, UR12, URZ, UPT ;  /* 0x000000ff0c00728c */ /* 0x000fe2000bf05270 */
[----:B--2---:R0:W-:Y:S04]  /*0380*/  @!P0 STS [R7], R6 ;  /* 0x0000000607008388 */ /* 0x0041e80000000800 */
[----:B---3--:R0:W-:Y:S04]  /*0390*/  @P0 STS [R4], R13 ;  /* 0x0000000d04000388 */ /* 0x0081e80000000800 */
[----:B----4-:R0:W-:Y:S01]  /*03a0*/  STS [R9], R12 ;  /* 0x0000000c09007388 */ /* 0x0101e20000000800 */
[----:B------:R-:W-:Y:S06]  /*03b0*/  BAR.SYNC.DEFER_BLOCKING 0x0 ;  /* 0x0000000000007b1d */ /* 0x000fec0000010000 */
[----:B------:R-:W-:Y:S05]  /*03c0*/  BRA.U !UP0, `(.L_x_12) ;  /* 0x00000005084c7547 */ /* 0x000fea000b800000 */
[----:B------:R-:W-:Y:S02]  /*03d0*/  UISETP.GE.AND UP0, UPT, UR8, 0x1, UPT ;  /* 0x000000010800788c */ /* 0x000fe4000bf06270 */
[----:B0-----:R-:W-:-:S05]  /*03e0*/  IMAD R4, R5, UR8, R0 ;  /* 0x0000000805047c24 */ /* 0x001fca000f8e0200 */
[----:B------:R-:W-:Y:S02]  /*03f0*/  LEA R4, R4, UR4, 0x2 ;  /* 0x0000000404047c11 */ /* 0x000fe4000f8e10ff */
[----:B------:R-:W-:Y:S05]  /*0400*/  BRA.U !UP0, `(.L_x_13) ;  /* 0x0000000508307547 */ /* 0x000fea000b800000 */
[----:B------:R-:W-:Y:S01]  /*0410*/  UISETP.GE.U32.AND UP1, UPT, UR8, 0x4, UPT ;  /* 0x000000040800788c */ /* 0x000fe2000bf26070 */
[----:B------:R-:W-:Y:S01]  /*0420*/  HFMA2 R6, -RZ, RZ, 0, 0 ;  /* 0x00000000ff067431 */ /* 0x000fe200000001ff */
[----:B------:R-:W-:-:S04]  /*0430*/  ULOP3.LUT UR4, UR8, 0x3, URZ, 0xc0, !UPT ;  /* 0x0000000308047892 */ /* 0x000fc8000f8ec0ff */
[----:B------:R-:W-:-:S03]  /*0440*/  UISETP.NE.AND UP0, UPT, UR4, URZ, UPT ;  /* 0x000000ff0400728c */ /* 0x000fc6000bf05270 */
[----:B------:R-:W-:Y:S08]  /*0450*/  BRA.U !UP1, `(.L_x_14) ;  /* 0x0000000109c87547 */ /* 0x000ff0000b800000 */
[----:B------:R-:W-:Y:S02]  /*0460*/  ULOP3.LUT UR9, UR8, 0x7ffffffc, URZ, 0xc0, !UPT ;  /* 0x7ffffffc08097892 */ /* 0x000fe4000f8ec0ff */
[----:B------:R-:W-:Y:S01]  /*0470*/  MOV R13, UR8 ;  /* 0x00000008000d7c02 */ /* 0x000fe20008000f00 */
[----:B------:R-:W-:Y:S01]  /*0480*/  ULEA UR12, UR8, 0x4, 0x2 ;  /* 0x00000004080c7891 */ /* 0x000fe2000f8e10ff */
[----:B------:R-:W-:Y:S01]  /*0490*/  IMAD.SHL.U32 R7, R5, 0x4, RZ ;  /* 0x0000000405077824 */ /* 0x000fe200078e00ff */
[----:B------:R-:W-:Y:S01]  /*04a0*/  ULEA UR13, UR8, 0x8, 0x2 ;  /* 0x00000008080d7891 */ /* 0x000fe2000f8e10ff */
[----:B------:R-:W-:Y:S01]  /*04b0*/  IMAD.SHL.U32 R14, R0, 0x4, RZ ;  /* 0x00000004000e7824 */ /* 0x000fe200078e00ff */
[----:B------:R-:W-:Y:S01]  /*04c0*/  ULEA UR8, UR8, 0xc, 0x2 ;  /* 0x0000000c08087891 */ /* 0x000fe2000f8e10ff */
[C-C-:B------:R-:W-:Y:S01]  /*04d0*/  IMAD R9, R13.reuse, 0x8, R7.reuse ;  /* 0x000000080d097824 */ /* 0x140fe200078e0207 */
[C---:B------:R-:W-:Y:S01]  /*04e0*/  LEA R8, R13.reuse, R7, 0x2 ;  /* 0x000000070d087211 */ /* 0x040fe200078e10ff */
[C---:B------:R-:W-:Y:S01]  /*04f0*/  IMAD R10, R13.reuse, 0xc, R7 ;  /* 0x0000000c0d0a7824 */ /* 0x040fe200078e0207 */
[----:B------:R-:W0:Y:S01]  /*0500*/  LDCU UR7, c[0x0][0x390] ;  /* 0x00007200ff0777ac */ /* 0x000e220008000800 */
[----:B------:R-:W-:-:S02]  /*0510*/  IMAD R11, R13, UR12, R14 ;  /* 0x0000000c0d0b7c24 */ /* 0x000fc4000f8e020e */
[C-C-:B------:R-:W-:Y:S01]  /*0520*/  IMAD R12, R13.reuse, UR13, R14.reuse ;  /* 0x0000000d0d0c7c24 */ /* 0x140fe2000f8e020e */
[----:B------:R-:W-:Y:S01]  /*0530*/  UIADD3 UR14, UPT, UPT, -UR9, URZ, URZ ;  /* 0x000000ff090e7290 */ /* 0x000fe2000fffe1ff */
[----:B------:R-:W-:Y:S01]  /*0540*/  IMAD R13, R13, UR8, R14 ;  /* 0x000000080d0d7c24 */ /* 0x000fe2000f8e020e */
[----:B------:R-:W-:Y:S01]  /*0550*/  IADD3 R14, PT, PT, R14, UR6, RZ ;  /* 0x000000060e0e7c10 */ /* 0x000fe2000fffe0ff */
[----:B------:R-:W-:-:S09]  /*0560*/  IMAD.U32 R6, RZ, RZ, UR9 ;  /* 0x00000009ff067e24 */ /* 0x000fd2000f8e00ff */
.L_x_15:
[----:B-1----:R-:W-:Y:S01]  /*0570*/  LDS R15, [R14+UR5] ;  /* 0x000000050e0f7984 */ /* 0x002fe20008000800 */
[----:B------:R-:W-:Y:S01]  /*0580*/  UIADD3 UR14, UPT, UPT, UR14, 0x4, URZ ;  /* 0x000000040e0e7890 */ /* 0x000fe2000fffe0ff */
[----:B0-----:R-:W-:Y:S02]  /*0590*/  UMOV UR8, UR7 ;  /* 0x0000000700087c82 */ /* 0x001fe40008000000 */
[----:B------:R-:W0:Y:S01]  /*05a0*/  LDS R16, [R7+UR5] ;  /* 0x0000000507107984 */ /* 0x000e220008000800 */
[----:B------:R-:W-:-:S03]  /*05b0*/  UISETP.NE.AND UP1, UPT, UR14, URZ, UPT ;  /* 0x000000ff0e00728c */ /* 0x000fc6000bf25270 */
[----:B------:R-:W1:Y:S01]  /*05c0*/  LDS R17, [R4] ;  /* 0x0000000004117984 */ /* 0x000e620000000800 */
[----:B0-----:R-:W-:-:S04]  /*05d0*/  IADD3 R18, PT, PT, R15, R16, RZ ;  /* 0x000000100f127210 */ /* 0x001fc80007ffe0ff */
[----:B-1----:R-:W-:-:S13]  /*05e0*/  ISETP.GE.AND P0, PT, R18, R17, PT ;  /* 0x000000111200720c */ /* 0x002fda0003f06270 */
[----:B------:R-:W-:Y:S01]  /*05f0*/  @!P0 STS [R4], R18 ;  /* 0x0000001204008388 */ /* 0x000fe20000000800 */
[----:B------:R-:W-:Y:S06]  /*0600*/  BAR.SYNC.DEFER_BLOCKING 0x0 ;  /* 0x0000000000007b1d */ /* 0x000fec0000010000 */
[----:B------:R-:W-:Y:S04]  /*0610*/  LDS R15, [R11+UR5] ;  /* 0x000000050b0f7984 */ /* 0x000fe80008000800 */
[----:B------:R-:W0:Y:S04]  /*0620*/  LDS R16, [R8+UR5] ;  /* 0x0000000508107984 */ /* 0x000e280008000800 */
[----:B------:R-:W1:Y:S01]  /*0630*/  LDS R17, [R4] ;  /* 0x0000000004117984 */ /* 0x000e620000000800 */
[----:B0-----:R-:W-:-:S05]  /*0640*/  IMAD.IADD R19, R15, 0x1, R16 ;  /* 0x000000010f137824 */ /* 0x001fca00078e0210 */
[----:B-1----:R-:W-:-:S13]  /*0650*/  ISETP.GE.AND P0, PT, R19, R17, PT ;  /* 0x000000111300720c */ /* 0x002fda0003f06270 */
[----:B------:R-:W-:Y:S01]  /*0660*/  @!P0 STS [R4], R19 ;  /* 0x0000001304008388 */ /* 0x000fe20000000800 */
[----:B------:R-:W-:Y:S06]  /*0670*/  BAR.SYNC.DEFER_BLOCKING 0x0 ;  /* 0x0000000000007b1d */ /* 0x000fec0000010000 */
[----:B------:R-:W-:Y:S04]  /*0680*/  LDS R15, [R12+UR5] ;  /* 0x000000050c0f7984 */ /* 0x000fe80008000800 */
[----:B------:R-:W0:Y:S04]  /*0690*/  LDS R16, [R9+UR5] ;  /* 0x0000000509107984 */ /* 0x000e280008000800 */
[----:B------:R-:W1:Y:S01]  /*06a0*/  LDS R17, [R4] ;  /* 0x0000000004117984 */ /* 0x000e620000000800 */
[----:B0-----:R-:W-:-:S04]  /*06b0*/  IADD3 R18, PT, PT, R15, R16, RZ ;  /* 0x000000100f127210 */ /* 0x001fc80007ffe0ff */
[----:B-1----:R-:W-:-:S13]  /*06c0*/  ISETP.GE.AND P0, PT, R18, R17, PT ;  /* 0x000000111200720c */ /* 0x002fda0003f06270 */
[----:B------:R-:W-:Y:S01]  /*06d0*/  @!P0 STS [R4], R18 ;  /* 0x0000001204008388 */ /* 0x000fe20000000800 */
[----:B------:R-:W-:Y:S06]  /*06e0*/  BAR.SYNC.DEFER_BLOCKING 0x0 ;  /* 0x0000000000007b1d */ /* 0x000fec0000010000 */
[----:B------:R-:W-:Y:S04]  /*06f0*/  LDS R15, [R13+UR5] ;  /* 0x000000050d0f7984 */ /* 0x000fe80008000800 */
[----:B------:R-:W0:Y:S01]  /*0700*/  LDS R16, [R10+UR5] ;  /* 0x000000050a107984 */ /* 0x000e220008000800 */
[----:B------:R-:W-:-:S03]  /*0710*/  ULEA UR5, UR8, UR5, 0x4 ;  /* 0x0000000508057291 */ /* 0x000fc6000f8e20ff */
[----:B------:R-:W1:Y:S01]  /*0720*/  LDS R17, [R4] ;  /* 0x0000000004117984 */ /* 0x000e620000000800 */
[----:B0-----:R-:W-:-:S05]  /*0730*/  IMAD.IADD R15, R15, 0x1, R16 ;  /* 0x000000010f0f7824 */ /* 0x001fca00078e0210 */
[----:B-1----:R-:W-:-:S13]  /*0740*/  ISETP.GE.AND P0, PT, R15, R17, PT ;  /* 0x000000110f00720c */ /* 0x002fda0003f06270 */
[----:B------:R1:W-:Y:S01]  /*0750*/  @!P0 STS [R4], R15 ;  /* 0x0000000f04008388 */ /* 0x0003e20000000800 */
[----:B------:R-:W-:Y:S06]  /*0760*/  BAR.SYNC.DEFER_BLOCKING 0x0 ;  /* 0x0000000000007b1d */ /* 0x000fec0000010000 */
[----:B------:R-:W-:Y:S05]  /*0770*/  BRA.U UP1, `(.L_x_15) ;  /* 0xfffffffd017c7547 */ /* 0x000fea000b83ffff */
.L_x_14:
[----:B------:R-:W-:Y:S05]  /*0780*/  BRA.U !UP0, `(.L_x_13) ;  /* 0x0000000108507547 */ /* 0x000fea000b800000 */
[----:B------:R-:W0:Y:S01]  /*0790*/  S2UR UR7, SR_CgaCtaId ;  /* 0x00000000000779c3 */ /* 0x000e220000008800 */
[C---:B------:R-:W-:Y:S01]  /*07a0*/  IMAD R0, R6.reuse, UR8, R0 ;  /* 0x0000000806007c24 */ /* 0x040fe2000f8e0200 */
[----:B------:R-:W-:Y:S01]  /*07b0*/  UMOV UR5, 0x400 ;  /* 0x0000040000057882 */ /* 0x000fe20000000000 */
[----:B------:R-:W-:Y:S01]  /*07c0*/  IMAD R7, R6, UR8, R5 ;  /* 0x0000000806077c24 */ /* 0x000fe2000f8e0205 */
[----:B------:R-:W2:Y:S02]  /*07d0*/  LDCU UR9, c[0x0][0x390] ;  /* 0x00007200ff0977ac */ /* 0x000ea40008000800 */
[----:B------:R-:W-:Y:S01]  /*07e0*/  LEA R8, R0, UR6, 0x2 ;  /* 0x0000000600087c11 */ /* 0x000fe2000f8e10ff */
[----:B------:R-:W-:Y:S02]  /*07f0*/  UIADD3 UR4, UPT, UPT, -UR4, URZ, URZ ;  /* 0x000000ff04047290 */ /* 0x000fe4000fffe1ff */
[----:B0-2---:R-:W-:-:S12]  /*0800*/  ULEA UR5, UR7, UR5, 0x18 ;  /* 0x0000000507057291 */ /* 0x005fd8000f8ec0ff */
.L_x_16:
[----:B------:R-:W-:Y:S01]  /*0810*/  LEA R5, R7, UR5, 0x2 ;  /* 0x0000000507057c11 */ /* 0x000fe2000f8e10ff */
[----:B------:R-:W-:Y:S01]  /*0820*/  LDS R0, [R8+UR5] ;  /* 0x0000000508007984 */ /* 0x000fe20008000800 */
[----:B------:R-:W-:Y:S02]  /*0830*/  UIADD3 UR4, UPT, UPT, UR4, 0x1, URZ ;  /* 0x0000000104047890 */ /* 0x000fe4000fffe0ff */
[----:B------:R-:W-:Y:S01]  /*0840*/  ULEA UR5, UR9, UR5, 0x2 ;  /* 0x0000000509057291 */ /* 0x000fe2000f8e10ff */
[----:B------:R-:W-:Y:S01]  /*0850*/  LDS R6, [R4] ;  /* 0x0000000004067984 */ /* 0x000fe20000000800 */
[----:B------:R-:W-:-:S03]  /*0860*/  UISETP.NE.AND UP0, UPT, UR4, URZ, UPT ;  /* 0x000000ff0400728c */ /* 0x000fc6000bf05270 */
[----:B0-----:R-:W0:Y:S02]  /*0870*/  LDS R5, [R5] ;  /* 0x0000000005057984 */ /* 0x001e240000000800 */
[----:B0-----:R-:W-:-:S04]  /*0880*/  IADD3 R9, PT, PT, R0, R5, RZ ;  /* 0x0000000500097210 */ /* 0x001fc80007ffe0ff */
[----:B------:R-:W-:-:S13]  /*0890*/  ISETP.GE.AND P0, PT, R9, R6, PT ;  /* 0x000000060900720c */ /* 0x000fda0003f06270 */
[----:B------:R0:W-:Y:S01]  /*08a0*/  @!P0 STS [R4], R9 ;  /* 0x0000000904008388 */ /* 0x0001e20000000800 */
[----:B------:R-:W-:Y:S06]  /*08b0*/  BAR.SYNC.DEFER_BLOCKING 0x0 ;  /* 0x0000000000007b1d */ /* 0x000fec0000010000 */
[----:B------:R-:W-:Y:S05]  /*08c0*/  BRA.U UP0, `(.L_x_16) ;  /* 0xfffffffd00d07547 */ /* 0x000fea000b83ffff */
.L_x_13:
[----:B------:R-:W2:Y:S04]  /*08d0*/  LDS R5, [R4] ;  /* 0x0000000004057984 */ /* 0x000ea80000000800 */
[----:B--2---:R-:W-:Y:S01]  /*08e0*/  STG.E desc[UR10][R2.64], R5 ;  /* 0x0000000502007986 */ /* 0x004fe2000c10190a */
[----:B------:R-:W-:Y:S05]  /*08f0*/  EXIT ;  /* 0x000000000000794d */ /* 0x000fea0003800000 */
.L_x_12:
[----:B------:R-:W-:Y:S02]  /*0900*/  UISETP.GE.AND UP0, UPT, UR8, 0x1, UPT ;  /* 0x000000010800788c */ /* 0x000fe4000bf06270 */
[----:B0-----:R-:W-:-:S05]  /*0910*/  IMAD R4, R0, UR8, R5 ;  /* 0x0000000800047c24 */ /* 0x001fca000f8e0205 */
[----:B------:R-:W-:Y:S02]  /*0920*/  LEA R4, R4, UR4, 0x2 ;  /* 0x0000000404047c11 */ /* 0x000fe4000f8e10ff */
[----:B------:R-:W-:Y:S05]  /*0930*/  BRA.U !UP0, `(.L_x_17) ;  /* 0x0000000508307547 */ /* 0x000fea000b800000 */
[----:B------:R-:W-:Y:S02]  /*0940*/  UISETP.GE.U32.AND UP1, UPT, UR8, 0x4, UPT ;  /* 0x000000040800788c */ /* 0x000fe4000bf26070 */
[----:B------:R-:W-:Y:S01]  /*0950*/  ULOP3.LUT UR7, UR8, 0x3, URZ, 0xc0, !UPT ;  /* 0x0000000308077892 */ /* 0x000fe2000f8ec0ff */
[----:B------:R-:W-:-:S03]  /*0960*/  UMOV UR4, URZ ;  /* 0x000000ff00047c82 */ /* 0x000fc60008000000 */
        /* <DEDUP_REMOVED lines=9> */
[C---:B------:R-:W-:Y:S01]  /*0a00*/  IMAD R11, R13.reuse, 0x4, R9 ;  /* 0x000000040d0b7824 */ /* 0x040fe200078e0209 */
[C---:B------:R-:W-:Y:S01]  /*0a10*/  LEA R10, R13.reuse, R9, 0x3 ;  /* 0x000000090d0a7211 */ /* 0x040fe200078e18ff */
[C-C-:B------:R-:W-:Y:S01]  /*0a20*/  IMAD R8, R13.reuse, UR13, R12.reuse ;  /* 0x0000000d0d087c24 */ /* 0x140fe2000f8e020c */
[----:B------:R-:W0:Y:S01]  /*0a30*/  LDCU UR9, c[0x0][0x390] ;  /* 0x00007200ff0977ac */ /* 0x000e220008000800 */
[----:B------:R-:W-:-:S02]  /*0a40*/  IMAD R7, R13, UR14, R12 ;  /* 0x0000000e0d077c24 */ /* 0x000fc4000f8e020c */
[C---:B------:R-:W-:Y:S01]  /*0a50*/  IMAD R6, R13.reuse, UR8, R12 ;  /* 0x000000080d067c24 */ /* 0x040fe2000f8e020c */
[----:B------:R-:W-:Y:S01]  /*0a60*/  IADD3 R12, PT, PT, R12, UR6, RZ ;  /* 0x000000060c0c7c10 */ /* 0x000fe2000fffe0ff */
[----:B------:R-:W-:Y:S01]  /*0a70*/  IMAD R13, R13, 0xc, R9 ;  /* 0x0000000c0d0d7824 */ /* 0x000fe200078e0209 */
[----:B------:R-:W-:-:S12]  /*0a80*/  UIADD3 UR12, UPT, UPT, -UR4, URZ, URZ ;  /* 0x000000ff040c7290 */ /* 0x000fd8000fffe1ff */
.L_x_19:
[----:B------:R-:W-:Y:S01]  /*0a90*/  LDS R14, [R9+UR5] ;  /* 0x00000005090e7984 */ /* 0x000fe20008000800 */
[----:B------:R-:W-:Y:S01]  /*0aa0*/  UIADD3 UR12, UPT, UPT, UR12, 0x4, URZ ;  /* 0x000000040c0c7890 */ /* 0x000fe2000fffe0ff */
[----:B0-----:R-:W-:Y:S02]  /*0ab0*/  UMOV UR8, UR9 ;  /* 0x0000000900087c82 */ /* 0x001fe40008000000 */
[----:B-1----:R-:W0:Y:S01]  /*0ac0*/  LDS R15, [R12+UR5] ;  /* 0x000000050c0f7984 */ /* 0x002e220008000800 */
[----:B------:R-:W-:-:S03]  /*0ad0*/  UISETP.NE.AND UP1, UPT, UR12, URZ, UPT ;  /* 0x000000ff0c00728c */ /* 0x000fc6000bf25270 */
        /* <DEDUP_REMOVED lines=28> */
.L_x_18:
[----:B------:R-:W-:Y:S05]  /*0ca0*/  BRA.U !UP0, `(.L_x_17) ;  /* 0x0000000108547547 */ /* 0x000fea000b800000 */
[----:B------:R-:W0:Y:S01]  /*0cb0*/  S2UR UR9, SR_CgaCtaId ;  /* 0x00000000000979c3 */ /* 0x000e220000008800 */
[----:B------:R-:W-:Y:S01]  /*0cc0*/  UIMAD UR4, UR4, UR8, URZ ;  /* 0x00000008040472a4 */ /* 0x000fe2000f8e02ff */
[----:B------:R-:W-:Y:S01]  /*0cd0*/  LEA R5, R5, UR6, 0x2 ;  /* 0x0000000605057c11 */ /* 0x000fe2000f8e10ff */
[----:B------:R-:W2:Y:S01]  /*0ce0*/  LDCU UR12, c[0x0][0x390] ;  /* 0x00007200ff0c77ac */ /* 0x000ea20008000800 */
[----:B------:R-:W-:Y:S01]  /*0cf0*/  UMOV UR8, 0x400 ;  /* 0x0000040000087882 */ /* 0x000fe20000000000 */
[----:B------:R-:W-:Y:S02]  /*0d00*/  UIADD3 UR5, UPT, UPT, -UR7, URZ, URZ ;  /* 0x000000ff07057290 */ /* 0x000fe4000fffe1ff */
[----:B------:R-:W-:Y:S02]  /*0d10*/  USHF.L.U32 UR4, UR4, 0x2, URZ ;  /* 0x0000000204047899 */ /* 0x000fe400080006ff */
[----:B0-----:R-:W-:-:S06]  /*0d20*/  ULEA UR8, UR9, UR8, 0x18 ;  /* 0x0000000809087291 */ /* 0x001fcc000f8ec0ff */
[----:B------:R-:W-:Y:S02]  /*0d30*/  IADD3 R5, PT, PT, R5, UR8, RZ ;  /* 0x0000000805057c10 */ /* 0x000fe4000fffe0ff */
[----:B--2---:R-:W-:-:S07]  /*0d40*/  LEA R0, R0, UR8, 0x2 ;  /* 0x0000000800007c11 */ /* 0x004fce000f8e10ff */
.L_x_20:
[----:B------:R-:W-:Y:S01]  /*0d50*/  LDS R6, [R0+UR4] ;  /* 0x0000000400067984 */ /* 0x000fe20008000800 */
[----:B------:R-:W-:-:S03]  /*0d60*/  UIADD3 UR5, UPT, UPT, UR5, 0x1, URZ ;  /* 0x0000000105057890 */ /* 0x000fc6000fffe0ff */
[----:B0-----:R-:W0:Y:S01]  /*0d70*/  LDS R7, [R5+UR4] ;  /* 0x0000000405077984 */ /* 0x001e220008000800 */
[----:B------:R-:W-:Y:S02]  /*0d80*/  UISETP.NE.AND UP0, UPT, UR5, URZ, UPT ;  /* 0x000000ff0500728c */ /* 0x000fe4000bf05270 */
[----:B------:R-:W-:Y:S01]  /*0d90*/  ULEA UR4, UR12, UR4, 0x2 ;  /* 0x000000040c047291 */ /* 0x000fe2000f8e10ff */
[----:B------:R-:W2:Y:S01]  /*0da0*/  LDS R8, [R4] ;  /* 0x0000000004087984 */ /* 0x000ea20000000800 */
[----:B0-----:R-:W-:-:S04]  /*0db0*/  IADD3 R7, PT, PT, R6, R7, RZ ;  /* 0x0000000706077210 */ /* 0x001fc80007ffe0ff */
[----:B--2---:R-:W-:-:S13]  /*0dc0*/  ISETP.GE.AND P0, PT, R7, R8, PT ;  /* 0x000000080700720c */ /* 0x004fda0003f06270 */
[----:B------:R0:W-:Y:S01]  /*0dd0*/  @!P0 STS [R4], R7 ;  /* 0x0000000704008388 */ /* 0x0001e20000000800 */
[----:B------:R-:W-:Y:S06]  /*0de0*/  BAR.SYNC.DEFER_BLOCKING 0x0 ;  /* 0x0000000000007b1d */ /* 0x000fec0000010000 */
[----:B------:R-:W-:Y:S05]  /*0df0*/  BRA.U UP0, `(.L_x_20) ;  /* 0xfffffffd00d47547 */ /* 0x000fea000b83ffff */
.L_x_17:
[----:B------:R-:W2:Y:S04]  /*0e00*/  LDS R5, [R4] ;  /* 0x0000000004057984 */ /* 0x000ea80000000800 */
[----:B--2---:R-:W-:Y:S01]  /*0e10*/  STG.E desc[UR10][R2.64], R5 ;  /* 0x0000000502007986 */ /* 0x004fe2000c10190a */
[----:B------:R-:W-:Y:S05]  /*0e20*/  EXIT ;  /* 0x000000000000794d */ /* 0x000fea0003800000 */
.L_x_21:
        /* <DEDUP_REMOVED lines=13> */
.L_x_28:


//--------------------- .text._Z12floyd_phaseIiPiii --------------------------
	.section	.text._Z12floyd_phaseIiPiii,"ax",@progbits
	.align	128
        .global         _Z12floyd_phaseIiPiii
        .type           _Z12floyd_phaseIiPiii,@function
        .size           _Z12floyd_phaseIiPiii,(.L_x_29 - _Z12floyd_phaseIiPiii)
        .other          _Z12floyd_phaseIiPiii,@"STO_CUDA_ENTRY STV_DEFAULT"
_Z12floyd_phaseIiPiii:
.text._Z12floyd_phaseIiPiii:
[----:B------:R-:W-:Y:S01]  /*0000*/  LDC R1, c[0x0][0x37c] ;  /* 0x0000df00ff017b82 */ /* 0x000fe20000000800 */
[----:B------:R-:W0:Y:S01]  /*0010*/  S2R R6, SR_TID.Y ;  /* 0x0000000000067919 */ /* 0x000e220000002200 */
[----:B------:R-:W1:Y:S06]  /*0020*/  LDCU.64 UR8, c[0x0][0x390] ;  /* 0x00007200ff0877ac */ /* 0x000e6c0008000a00 */
[----:B------:R-:W2:Y:S01]  /*0030*/  LDC.64 R2, c[0x0][0x388] ;  /* 0x0000e200ff027b82 */ /* 0x000ea20000000a00 */
[----:B------:R-:W3:Y:S01]  /*0040*/  S2R R0, SR_TID.X ;  /* 0x0000000000007919 */ /* 0x000ee20000002100 */
[----:B------:R-:W0:Y:S01]  /*0050*/  LDCU UR4, c[0x0][0x380] ;  /* 0x00007000ff0477ac */ /* 0x000e220008000800 */
[----:B------:R-:W4:Y:S01]  /*0060*/  LDCU.64 UR6, c[0x0][0x358] ;  /* 0x00006b00ff0677ac */ /* 0x000f220008000a00 */
[----:B-1----:R-:W-:-:S04]  /*0070*/  IMAD.U32 R5, RZ, RZ, UR8 ;  /* 0x00000008ff057e24 */ /* 0x002fc8000f8e00ff */
[C---:B0-----:R-:W-:Y:S02]  /*0080*/  IMAD R4, R5.reuse, UR4, R6 ;  /* 0x0000000405047c24 */ /* 0x041fe4000f8e0206 */
[----:B---3--:R-:W-:-:S04]  /*0090*/  IMAD R7, R5, UR4, R0 ;  /* 0x0000000405077c24 */ /* 0x008fc8000f8e0200 */
[----:B------:R-:W-:-:S04]  /*00a0*/  IMAD R7, R4, UR9, R7 ;  /* 0x0000000904077c24 */ /* 0x000fc8000f8e0207 */
[----:B--2---:R-:W-:-:S05]  /*00b0*/  IMAD.WIDE R2, R7, 0x4, R2 ;  /* 0x0000000407027825 */ /* 0x004fca00078e0202 */
[----:B----4-:R-:W2:Y:S01]  /*00c0*/  LDG.E R9, desc[UR6][R2.64] ;  /* 0x0000000602097981 */ /* 0x010ea2000c1e1900 */
[----:B------:R-:W0:Y:S01]  /*00d0*/  S2UR UR5, SR_CgaCtaId ;  /* 0x00000000000579c3 */ /* 0x000e220000008800 */
[----:B------:R-:W-:Y:S01]  /*00e0*/  IMAD R7, R6, R5, RZ ;  /* 0x0000000506077224 */ /* 0x000fe200078e02ff */
[----:B------:R-:W-:Y:S01]  /*00f0*/  UMOV UR4, 0x400 ;  /* 0x0000040000047882 */ /* 0x000fe20000000000 */
[----:B------:R-:W-:Y:S02]  /*0100*/  ISETP.GE.AND P0, PT, R5, 0x1, PT ;  /* 0x000000010500780c */ /* 0x000fe40003f06270 */
[----:B------:R-:W-:Y:S01]  /*0110*/  IMAD.IADD R4, R7, 0x1, R0 ;  /* 0x0000000107047824 */ /* 0x000fe200078e0200 */
[----:B0-----:R-:W-:-:S06]  /*0120*/  ULEA UR4, UR5, UR4, 0x18 ;  /* 0x0000000405047291 */ /* 0x001fcc000f8ec0ff */
[----:B------:R-:W-:-:S05]  /*0130*/  LEA R4, R4, UR4, 0x2 ;  /* 0x0000000404047c11 */ /* 0x000fca000f8e10ff */
[----:B--2---:R0:W-:Y:S01]  /*0140*/  STS [R4], R9 ;  /* 0x0000000904007388 */ /* 0x0041e20000000800 */
[----:B------:R-:W-:Y:S06]  /*0150*/  BAR.SYNC.DEFER_BLOCKING 0x0 ;  /* 0x0000000000007b1d */ /* 0x000fec0000010000 */
[----:B------:R-:W-:Y:S05]  /*0160*/  @!P0 BRA `(.L_x_22) ;  /* 0x00000004000c8947 */ /* 0x000fea0003800000 */
[C---:B------:R-:W-:Y:S01]  /*0170*/  ISETP.GE.U32.AND P1, PT, R5.reuse, 0x4, PT ;  /* 0x000000040500780c */ /* 0x040fe20003f26070 */
[----:B------:R-:W-:Y:S01]  /*0180*/  IMAD.MOV.U32 R8, RZ, RZ, RZ ;  /* 0x000000ffff087224 */ /* 0x000fe200078e00ff */
[----:B------:R-:W-:-:S04]  /*0190*/  LOP3.LUT R6, R5, 0x3, RZ, 0xc0, !PT ;  /* 0x0000000305067812 */ /* 0x000fc800078ec0ff */
[----:B------:R-:W-:-:S07]  /*01a0*/  ISETP.NE.AND P0, PT, R6, RZ, PT ;  /* 0x000000ff0600720c */ /* 0x000fce0003f05270 */
[----:B------:R-:W-:Y:S06]  /*01b0*/  @!P1 BRA `(.L_x_23) ;  /* 0x0000000000ac9947 */ /* 0x000fec0003800000 */
[----:B0-----:R-:W0:Y:S01]  /*01c0*/  LDC R9, c[0x0][0x390] ;  /* 0x0000e400ff097b82 */ /* 0x001e220000000800 */
[----:B------:R-:W-:Y:S02]  /*01d0*/  LOP3.LUT R8, R5, 0x7ffffffc, RZ, 0xc0, !PT ;  /* 0x7ffffffc05087812 */ /* 0x000fe400078ec0ff */
[----:B------:R-:W-:Y:S02]  /*01e0*/  LEA R11, R7, UR4, 0x2 ;  /* 0x00000004070b7c11 */ /* 0x000fe4000f8e10ff */
[----:B------:R-:W-:Y:S01]  /*01f0*/  LEA R10, R0, UR4, 0x2 ;  /* 0x00000004000a7c11 */ /* 0x000fe2000f8e10ff */
[----:B------:R-:W-:Y:S01]  /*0200*/  IMAD.MOV R12, RZ, RZ, -R8 ;  /* 0x000000ffff0c7224 */ /* 0x000fe200078e0a08 */
[----:B------:R-:W-:-:S07]  /*0210*/  IADD3 R11, PT, PT, R11, 0x8, RZ ;  /* 0x000000080b0b7810 */ /* 0x000fce0007ffe0ff */
.L_x_24:
[----:B------:R-:W-:Y:S01]  /*0220*/  LDS R5, [R11+-0x8] ;  /* 0xfffff8000b057984 */ /* 0x000fe20000000800 */
[----:B------:R-:W-:-:S03]  /*0230*/  IADD3 R12, PT, PT, R12, 0x4, RZ ;  /* 0x000000040c0c7810 */ /* 0x000fc60007ffe0ff */
[----:B------:R-:W1:Y:S04]  /*0240*/  LDS R14, [R10] ;  /* 0x000000000a0e7984 */ /* 0x000e680000000800 */
[----:B------:R-:W2:Y:S01]  /*0250*/  LDS R13, [R4] ;  /* 0x00000000040d7984 */ /* 0x000ea20000000800 */
[----:B-1----:R-:W-:Y:S01]  /*0260*/  IMAD.IADD R17, R5, 0x1, R14 ;  /* 0x0000000105117824 */ /* 0x002fe200078e020e */
[----:B0-----:R-:W-:-:S04]  /*0270*/  MOV R5, R9 ;  /* 0x0000000900057202 */ /* 0x001fc80000000f00 */
[----:B--2---:R-:W-:Y:S01]  /*0280*/  ISETP.GE.AND P1, PT, R17, R13, PT ;  /* 0x0000000d1100720c */ /* 0x004fe20003f26270 */
[----:B------:R-:W-:-:S12]  /*0290*/  IMAD R14, R5, 0x4, R10 ;  /* 0x00000004050e7824 */ /* 0x000fd800078e020a */
[----:B------:R-:W-:Y:S01]  /*02a0*/  @!P1 STS [R4], R17 ;  /* 0x0000001104009388 */ /* 0x000fe20000000800 */
[----:B------:R-:W-:Y:S06]  /*02b0*/  BAR.SYNC.DEFER_BLOCKING 0x0 ;  /* 0x0000000000007b1d */ /* 0x000fec0000010000 */
[----:B------:R-:W-:Y:S04]  /*02c0*/  LDS R14, [R14] ;  /* 0x000000000e0e7984 */ /* 0x000fe80000000800 */
[----:B------:R-:W0:Y:S04]  /*02d0*/  LDS R13, [R11+-0x4] ;  /* 0xfffffc000b0d7984 */ /* 0x000e280000000800 */
[----:B------:R-:W1:Y:S01]  /*02e0*/  LDS R15, [R4] ;  /* 0x00000000040f7984 */ /* 0x000e620000000800 */
[----:B0-----:R-:W-:-:S02]  /*02f0*/  IMAD.IADD R18, R13, 0x1, R14 ;  /* 0x000000010d127824 */ /* 0x001fc400078e020e */
[----:B------:R-:W-:-:S03]  /*0300*/  IMAD R14, R5, 0xc, R10 ;  /* 0x0000000c050e7824 */ /* 0x000fc600078e020a */
[----:B-1----:R-:W-:Y:S02]  /*0310*/  ISETP.GE.AND P1, PT, R18, R15, PT ;  /* 0x0000000f1200720c */ /* 0x002fe40003f26270 */
[C---:B------:R-:W-:Y:S01]  /*0320*/  LEA R15, R5.reuse, R10, 0x3 ;  /* 0x0000000a050f7211 */ /* 0x040fe200078e18ff */
[----:B------:R-:W-:-:S10]  /*0330*/  IMAD R10, R5, 0x10, R10 ;  /* 0x00000010050a7824 */ /* 0x000fd400078e020a */
[----:B------:R-:W-:Y:S01]  /*0340*/  @!P1 STS [R4], R18 ;  /* 0x0000001204009388 */ /* 0x000fe20000000800 */
[----:B------:R-:W-:Y:S06]  /*0350*/  BAR.SYNC.DEFER_BLOCKING 0x0 ;  /* 0x0000000000007b1d */ /* 0x000fec0000010000 */
[----:B------:R-:W-:Y:S04]  /*0360*/  LDS R16, [R15] ;  /* 0x000000000f107984 */ /* 0x000fe80000000800 */
[----:B------:R-:W0:Y:S04]  /*0370*/  LDS R13, [R11] ;  /* 0x000000000b0d7984 */ /* 0x000e280000000800 */
[----:B------:R-:W1:Y:S01]  /*0380*/  LDS R17, [R4] ;  /* 0x0000000004117984 */ /* 0x000e620000000800 */
[----:B0-----:R-:W-:-:S05]  /*0390*/  IMAD.IADD R19, R13, 0x1, R16 ;  /* 0x000000010d137824 */ /* 0x001fca00078e0210 */
[----:B-1----:R-:W-:-:S13]  /*03a0*/  ISETP.GE.AND P1, PT, R19, R17, PT ;  /* 0x000000111300720c */ /* 0x002fda0003f26270 */
[----:B------:R-:W-:Y:S01]  /*03b0*/  @!P1 STS [R4], R19 ;  /* 0x0000001304009388 */ /* 0x000fe20000000800 */
[----:B------:R-:W-:Y:S06]  /*03c0*/  BAR.SYNC.DEFER_BLOCKING 0x0 ;  /* 0x0000000000007b1d */ /* 0x000fec0000010000 */
[----:B------:R-:W-:Y:S04]  /*03d0*/  LDS R14, [R14] ;  /* 0x000000000e0e7984 */ /* 0x000fe80000000800 */
[----:B------:R0:W1:Y:S04]  /*03e0*/  LDS R13, [R11+0x4] ;  /* 0x000004000b0d7984 */ /* 0x0000680000000800 */
[----:B------:R-:W2:Y:S01]  /*03f0*/  LDS R16, [R4] ;  /* 0x0000000004107984 */ /* 0x000ea20000000800 */
[----:B0-----:R-:W-:-:S02]  /*0400*/  VIADD R11, R11, 0x10 ;  /* 0x000000100b0b7836 */ /* 0x001fc40000000000 */
[----:B-1----:R-:W-:-:S05]  /*0410*/  IMAD.IADD R13, R13, 0x1, R14 ;  /* 0x000000010d0d7824 */ /* 0x002fca00078e020e */
[----:B--2---:R-:W-:-:S13]  /*0420*/  ISETP.GE.AND P1, PT, R13, R16, PT ;  /* 0x000000100d00720c */ /* 0x004fda0003f26270 */
[----:B------:R1:W-:Y:S01]  /*0430*/  @!P1 STS [R4], R13 ;  /* 0x0000000d04009388 */ /* 0x0003e20000000800 */
[----:B------:R-:W-:Y:S01]  /*0440*/  BAR.SYNC.DEFER_BLOCKING 0x0 ;  /* 0x0000000000007b1d */ /* 0x000fe20000010000 */
[----:B------:R-:W-:-:S13]  /*0450*/  ISETP.NE.AND P1, PT, R12, RZ, PT ;  /* 0x000000ff0c00720c */ /* 0x000fda0003f25270 */
[----:B-1----:R-:W-:Y:S05]  /*0460*/  @P1 BRA `(.L_x_24) ;  /* 0xfffffffc006c1947 */ /* 0x002fea000383ffff */
.L_x_23:
[----:B------:R-:W-:Y:S05]  /*0470*/  @!P0 BRA `(.L_x_22) ;  /* 0x0000000000488947 */ /* 0x000fea0003800000 */
[----:B------:R-:W1:Y:S01]  /*0480*/  LDC R11, c[0x0][0x390] ;  /* 0x0000e400ff0b7b82 */ /* 0x000e620000000800 */
[----:B------:R-:W-:Y:S01]  /*0490*/  IMAD R0, R8, R5, R0 ;  /* 0x0000000508007224 */ /* 0x000fe200078e0200 */
[----:B------:R-:W-:Y:S01]  /*04a0*/  IADD3 R7, PT, PT, R7, R8, RZ ;  /* 0x0000000807077210 */ /* 0x000fe20007ffe0ff */
[----:B------:R-:W-:-:S03]  /*04b0*/  IMAD.MOV R6, RZ, RZ, -R6 ;  /* 0x000000ffff067224 */ /* 0x000fc600078e0a06 */
[----:B------:R-:W-:Y:S02]  /*04c0*/  LEA R0, R0, UR4, 0x2 ;  /* 0x0000000400007c11 */ /* 0x000fe4000f8e10ff */
[----:B------:R-:W-:-:S07]  /*04d0*/  LEA R7, R7, UR4, 0x2 ;  /* 0x0000000407077c11 */ /* 0x000fce000f8e10ff */
.L_x_25:
[----:B------:R2:W-:Y:S01]  /*04e0*/  LDS R5, [R7] ;  /* 0x0000000007057984 */ /* 0x0005e20000000800 */
[----:B------:R-:W-:-:S03]  /*04f0*/  IADD3 R6, PT, PT, R6, 0x1, RZ ;  /* 0x0000000106067810 */ /* 0x000fc60007ffe0ff */
[----:B------:R1:W3:Y:S04]  /*0500*/  LDS R8, [R0] ;  /* 0x0000000000087984 */ /* 0x0002e80000000800 */
[----:B0-----:R-:W0:Y:S01]  /*0510*/  LDS R9, [R4] ;  /* 0x0000000004097984 */ /* 0x001e220000000800 */
[----:B--2---:R-:W-:Y:S01]  /*0520*/  VIADD R7, R7, 0x4 ;  /* 0x0000000407077836 */ /* 0x004fe20000000000 */
[----:B-1----:R-:W-:Y:S01]  /*0530*/  LEA R0, R11, R0, 0x2 ;  /* 0x000000000b007211 */ /* 0x002fe200078e10ff */
[----:B---3--:R-:W-:-:S05]  /*0540*/  IMAD.IADD R5, R5, 0x1, R8 ;  /* 0x0000000105057824 */ /* 0x008fca00078e0208 */
[----:B0-----:R-:W-:-:S13]  /*0550*/  ISETP.GE.AND P0, PT, R5, R9, PT ;  /* 0x000000090500720c */ /* 0x001fda0003f06270 */
[----:B------:R2:W-:Y:S01]  /*0560*/  @!P0 STS [R4], R5 ;  /* 0x0000000504008388 */ /* 0x0005e20000000800 */
[----:B------:R-:W-:Y:S01]  /*0570*/  BAR.SYNC.DEFER_BLOCKING 0x0 ;  /* 0x0000000000007b1d */ /* 0x000fe20000010000 */
[----:B------:R-:W-:-:S13]  /*0580*/  ISETP.NE.AND P0, PT, R6, RZ, PT ;  /* 0x000000ff0600720c */ /* 0x000fda0003f05270 */
[----:B--2---:R-:W-:Y:S05]  /*0590*/  @P0 BRA `(.L_x_25) ;  /* 0xfffffffc00d00947 */ /* 0x004fea000383ffff */
.L_x_22:
[----:B------:R-:W1:Y:S04]  /*05a0*/  LDS R5, [R4] ;  /* 0x0000000004057984 */ /* 0x000e680000000800 */
[----:B-1----:R-:W-:Y:S01]  /*05b0*/  STG.E desc[UR6][R2.64], R5 ;  /* 0x0000000502007986 */ /* 0x002fe2000c101906 */
[----:B------:R-:W-:Y:S05]  /*05c0*/  EXIT ;  /* 0x000000000000794d */ /* 0x000fea0003800000 */
.L_x_26:
        /* <DEDUP_REMOVED lines=11> */
.L_x_29:


//--------------------- .nv.shared._Z14floyd_phaseIIIiPiiiii --------------------------
	.section	.nv.shared._Z14floyd_phaseIIIiPiiiii,"aw",@nobits
	.sectionflags	@""
	.align	16
	.zero		1024


//--------------------- .nv.shared.reserved.0     --------------------------
	.section	.nv.shared.reserved.0,"aw",@nobits
	.weak		__nv_reservedSMEM_offset_0_alias
	.size		__nv_reservedSMEM_offset_0_alias, 0, 64
	.other		__nv_reservedSMEM_offset_0_alias,@"STO_CUDA_RESERVED_SHARED STV_DEFAULT"
__nv_reservedSMEM_offset_0_alias:
	.zero		0
	.zero		64


//--------------------- .nv.shared._Z13floyd_phaseIIiPiii --------------------------
	.section	.nv.shared._Z13floyd_phaseIIiPiii,"aw",@nobits
	.sectionflags	@""
	.align	16
	.zero		1024


//--------------------- .nv.shared._Z12floyd_phaseIiPiii --------------------------
	.section	.nv.shared._Z12floyd_phaseIiPiii,"aw",@nobits
	.sectionflags	@""
	.align	16
	.zero		1024


//--------------------- .nv.constant0._Z14floyd_phaseIIIiPiiiii --------------------------
	.section	.nv.constant0._Z14floyd_phaseIIIiPiiiii,"a",@progbits
	.sectionflags	@""
	.align	4
.nv.constant0._Z14floyd_phaseIIIiPiiiii:
	.zero		928


//--------------------- .nv.constant0._Z13floyd_phaseIIiPiii --------------------------
	.section	.nv.constant0._Z13floyd_phaseIIiPiii,"a",@progbits
	.sectionflags	@""
	.align	4
.nv.constant0._Z13floyd_phaseIIiPiii:
	.zero		920


//--------------------- .nv.constant0._Z12floyd_phaseIiPiii --------------------------
	.section	.nv.constant0._Z12floyd_phaseIiPiii,"a",@progbits
	.sectionflags	@""
	.align	4
.nv.constant0._Z12floyd_phaseIiPiii:
	.zero		920


//--------------------- SYMBOLS --------------------------

	.type		.nv.reservedSmem.offset0,@object
	.size		.nv.reservedSmem.offset0,0x4
	.type		.nv.reservedSmem.cap,@object
	.size		.nv.reservedSmem.cap,0x4
